	.target	sm_100a

	.elftype	@"ET_EXEC"


//--------------------- .note.nv.tkinfo           --------------------------
	.section	.note.nv.tkinfo,"",@"SHT_NOTE"
	.sectionflags	@"SHF_NOTE_NV_TKINFO"
	.tkinfo
        /*0018*/ 	.word	0x00000002
        /*0030*/ 	.string	""
        /*0030*/ 	.string	"ptxas"
        /*0030*/ 	.string	"Cuda compilation tools, release 13.0, V13.0.88"
        /*0030*/ 	.string	"Build cuda_13.0.r13.0/compiler.36424714_0"
        /*0030*/ 	.string	"-arch sm_100a -m 64 "



//--------------------- .note.nv.cuinfo           --------------------------
	.section	.note.nv.cuinfo,"",@"SHT_NOTE"
	.sectionflags	@"SHF_NOTE_NV_CUINFO"
        /*0018*/ 	.short	0x0002
        /*001a*/ 	.short	0x0064
        /*001c*/ 	.short	0x0082
	.zero		2


//--------------------- .nv.info                  --------------------------
	.section	.nv.info,"",@"SHT_CUDA_INFO"
	.align	4


	//----- nvinfo : EIATTR_REGCOUNT
	.align		4
        /*0000*/ 	.byte	0x04, 0x2f
        /*0002*/ 	.short	(.L_19 - .L_18)
	.align		4
.L_18:
        /*0004*/ 	.word	index@(_ZN7cutlass13device_kernelINS_4conv6kernel13ConvUniversalINS1_16ConvProblemShapeILNS1_8OperatorE0ELi2EEENS1_10collective14CollectiveConvINS1_47MainloopSm100TmaUmmaWarpSpecializedImplicitGemmILS5_0ELi17ELi2ELi1ELi2EN4cute5tupleIJNSA_1CILi1EEESD_SD_EEEEENSB_IJNSC_ILi64EEENSC_ILi128EEENSB_IJNSC_ILi32EEEEEEEEENS_10bfloat16_tESL_NSA_8TiledMMAINSA_8MMA_AtomIJNSA_20SM100_MMA_F16BF16_SSISL_SL_fLi64ELi128ELNSA_4UMMA5MajorE0ELSQ_0ELNSP_7ScaleInE0ELSR_0EEEEEENSA_6LayoutISE_NSB_IJNSC_ILi0EEESV_SV_EEEEENSB_IJNSA_10UnderscoreESY_SY_EEEEENS7_6detail27Sm100ImplicitGemmTileTraitsINSA_20SM90_TMA_LOAD_IM2COLENSA_14ComposedLayoutINSA_7SwizzleILi2ELi4ELi3EEENSA_18smem_ptr_flag_bitsILi16EEENSU_INSB_IJNSC_ILi8EEESI_EEENSB_IJSI_SD_EEEEEEEvEENS12_INSA_13SM90_TMA_LOADES1D_vEEEENS_8epilogue10collective18CollectiveEpilogueINS1I_23Sm100TmaWarpSpecializedILi4ELi2ELi16ELb1ELb0EEEJSK_NSB_IJNSU_ISG_SD_EENSU_ISI_SD_EEEEESL_NSB_IJNSB_IJlllEEESD_SV_EEESL_S1R_NS1I_6fusion15FusionCallbacksIS1M_NS1S_17LinearCombinationISL_fSL_fLNS_15FloatRoundStyleE2EEESK_S1P_JEEENSA_5SM1004TMEM4LOAD26SM100_TMEM_LOAD_16dp256b4xES13_S1D_NSA_17SM75_U32x4_LDSM_NENSA_21SM90_TMA_STORE_IM2COLES1D_NSA_17SM90_U32x4_STSM_NENSA_39AutoVectorizingCopyWithAssumedAlignmentILi128EEEEEEvvEEEEvNT_6ParamsE)
        /*0008*/ 	.word	0x00000060


	//----- nvinfo : EIATTR_FRAME_SIZE
	.align		4
.L_19:
        /*000c*/ 	.byte	0x04, 0x11
        /*000e*/ 	.short	(.L_21 - .L_20)
	.align		4
.L_20:
        /*0010*/ 	.word	index@($__internal_2_$__cuda_sm10x_tcgen05_guardrail_trap_unallocated_columns_being_dealloced)
        /*0014*/ 	.word	0x00000008


	//----- nvinfo : EIATTR_FRAME_SIZE
	.align		4
.L_21:
        /*0018*/ 	.byte	0x04, 0x11
        /*001a*/ 	.short	(.L_23 - .L_22)
	.align		4
.L_22:
        /*001c*/ 	.word	index@($__internal_1_$__cuda_sm10x_tcgen05_guardrail_trap_phase_invalid_during_alloc)
        /*0020*/ 	.word	0x00000008


	//----- nvinfo : EIATTR_FRAME_SIZE
	.align		4
.L_23:
        /*0024*/ 	.byte	0x04, 0x11
        /*0026*/ 	.short	(.L_25 - .L_24)
	.align		4
.L_24:
        /*0028*/ 	.word	index@($__internal_0_$__cuda_sm10x_tcgen05_guardrail_trap_col_being_dealloced_not_returned_by_alloc)
        /*002c*/ 	.word	0x00000008


	//----- nvinfo : EIATTR_FRAME_SIZE
	.align		4
.L_25:
        /*0030*/ 	.byte	0x04, 0x11
        /*0032*/ 	.short	(.L_27 - .L_26)
	.align		4
.L_26:
        /*0034*/ 	.word	index@(_ZN7cutlass13device_kernelINS_4conv6kernel13ConvUniversalINS1_16ConvProblemShapeILNS1_8OperatorE0ELi2EEENS1_10collective14CollectiveConvINS1_47MainloopSm100TmaUmmaWarpSpecializedImplicitGemmILS5_0ELi17ELi2ELi1ELi2EN4cute5tupleIJNSA_1CILi1EEESD_SD_EEEEENSB_IJNSC_ILi64EEENSC_ILi128EEENSB_IJNSC_ILi32EEEEEEEEENS_10bfloat16_tESL_NSA_8TiledMMAINSA_8MMA_AtomIJNSA_20SM100_MMA_F16BF16_SSISL_SL_fLi64ELi128ELNSA_4UMMA5MajorE0ELSQ_0ELNSP_7ScaleInE0ELSR_0EEEEEENSA_6LayoutISE_NSB_IJNSC_ILi0EEESV_SV_EEEEENSB_IJNSA_10UnderscoreESY_SY_EEEEENS7_6detail27Sm100ImplicitGemmTileTraitsINSA_20SM90_TMA_LOAD_IM2COLENSA_14ComposedLayoutINSA_7SwizzleILi2ELi4ELi3EEENSA_18smem_ptr_flag_bitsILi16EEENSU_INSB_IJNSC_ILi8EEESI_EEENSB_IJSI_SD_EEEEEEEvEENS12_INSA_13SM90_TMA_LOADES1D_vEEEENS_8epilogue10collective18CollectiveEpilogueINS1I_23Sm100TmaWarpSpecializedILi4ELi2ELi16ELb1ELb0EEEJSK_NSB_IJNSU_ISG_SD_EENSU_ISI_SD_EEEEESL_NSB_IJNSB_IJlllEEESD_SV_EEESL_S1R_NS1I_6fusion15FusionCallbacksIS1M_NS1S_17LinearCombinationISL_fSL_fLNS_15FloatRoundStyleE2EEESK_S1P_JEEENSA_5SM1004TMEM4LOAD26SM100_TMEM_LOAD_16dp256b4xES13_S1D_NSA_17SM75_U32x4_LDSM_NENSA_21SM90_TMA_STORE_IM2COLES1D_NSA_17SM90_U32x4_STSM_NENSA_39AutoVectorizingCopyWithAssumedAlignmentILi128EEEEEEvvEEEEvNT_6ParamsE)
        /*0038*/ 	.word	0x00000008


	//----- nvinfo : EIATTR_MIN_STACK_SIZE
	.align		4
.L_27:
        /*003c*/ 	.byte	0x04, 0x12
        /*003e*/ 	.short	(.L_29 - .L_28)
	.align		4
.L_28:
        /*0040*/ 	.word	index@(_ZN7cutlass13device_kernelINS_4conv6kernel13ConvUniversalINS1_16ConvProblemShapeILNS1_8OperatorE0ELi2EEENS1_10collective14CollectiveConvINS1_47MainloopSm100TmaUmmaWarpSpecializedImplicitGemmILS5_0ELi17ELi2ELi1ELi2EN4cute5tupleIJNSA_1CILi1EEESD_SD_EEEEENSB_IJNSC_ILi64EEENSC_ILi128EEENSB_IJNSC_ILi32EEEEEEEEENS_10bfloat16_tESL_NSA_8TiledMMAINSA_8MMA_AtomIJNSA_20SM100_MMA_F16BF16_SSISL_SL_fLi64ELi128ELNSA_4UMMA5MajorE0ELSQ_0ELNSP_7ScaleInE0ELSR_0EEEEEENSA_6LayoutISE_NSB_IJNSC_ILi0EEESV_SV_EEEEENSB_IJNSA_10UnderscoreESY_SY_EEEEENS7_6detail27Sm100ImplicitGemmTileTraitsINSA_20SM90_TMA_LOAD_IM2COLENSA_14ComposedLayoutINSA_7SwizzleILi2ELi4ELi3EEENSA_18smem_ptr_flag_bitsILi16EEENSU_INSB_IJNSC_ILi8EEESI_EEENSB_IJSI_SD_EEEEEEEvEENS12_INSA_13SM90_TMA_LOADES1D_vEEEENS_8epilogue10collective18CollectiveEpilogueINS1I_23Sm100TmaWarpSpecializedILi4ELi2ELi16ELb1ELb0EEEJSK_NSB_IJNSU_ISG_SD_EENSU_ISI_SD_EEEEESL_NSB_IJNSB_IJlllEEESD_SV_EEESL_S1R_NS1I_6fusion15FusionCallbacksIS1M_NS1S_17LinearCombinationISL_fSL_fLNS_15FloatRoundStyleE2EEESK_S1P_JEEENSA_5SM1004TMEM4LOAD26SM100_TMEM_LOAD_16dp256b4xES13_S1D_NSA_17SM75_U32x4_LDSM_NENSA_21SM90_TMA_STORE_IM2COLES1D_NSA_17SM90_U32x4_STSM_NENSA_39AutoVectorizingCopyWithAssumedAlignmentILi128EEEEEEvvEEEEvNT_6ParamsE)
        /*0044*/ 	.word	0x00000008
.L_29:


//--------------------- .nv.compat                --------------------------
	.section	.nv.compat,"",@"SHT_CUDA_COMPAT_INFO"
	.align	4
        /*0000*/ 	.byte	0x02, 0x09, 0x01, 0x00, 0x02, 0x02, 0x02, 0x00, 0x02, 0x05, 0x05, 0x00, 0x03, 0x07, 0x01, 0x01
        /*0010*/ 	.byte	0x02, 0x03, 0x01, 0x00, 0x02, 0x06, 0x01, 0x00, 0x04, 0x0b, 0x08, 0x00, 0x09, 0x00, 0x00, 0x00
        /*0020*/ 	.byte	0x00, 0x00, 0x00, 0x00


//--------------------- .nv.info._ZN7cutlass13device_kernelINS_4conv6kernel13ConvUniversalINS1_16ConvProblemShapeILNS1_8OperatorE0ELi2EEENS1_10collective14CollectiveConvINS1_47MainloopSm100TmaUmmaWarpSpecializedImplicitGemmILS5_0ELi17ELi2ELi1ELi2EN4cute5tupleIJNSA_1CILi1EEESD_SD_EEEEENSB_IJNSC_ILi64EEENSC_ILi128EEENSB_IJNSC_ILi32EEEEEEEEENS_10bfloat16_tESL_NSA_8TiledMMAINSA_8MMA_AtomIJNSA_20SM100_MMA_F16BF16_SSISL_SL_fLi64ELi128ELNSA_4UMMA5MajorE0ELSQ_0ELNSP_7ScaleInE0ELSR_0EEEEEENSA_6LayoutISE_NSB_IJNSC_ILi0EEESV_SV_EEEEENSB_IJNSA_10UnderscoreESY_SY_EEEEENS7_6detail27Sm100ImplicitGemmTileTraitsINSA_20SM90_TMA_LOAD_IM2COLENSA_14ComposedLayoutINSA_7SwizzleILi2ELi4ELi3EEENSA_18smem_ptr_flag_bitsILi16EEENSU_INSB_IJNSC_ILi8EEESI_EEENSB_IJSI_SD_EEEEEEEvEENS12_INSA_13SM90_TMA_LOADES1D_vEEEENS_8epilogue10collective18CollectiveEpilogueINS1I_23Sm100TmaWarpSpecializedILi4ELi2ELi16ELb1ELb0EEEJSK_NSB_IJNSU_ISG_SD_EENSU_ISI_SD_EEEEESL_NSB_IJNSB_IJlllEEESD_SV_EEESL_S1R_NS1I_6fusion15FusionCallbacksIS1M_NS1S_17LinearCombinationISL_fSL_fLNS_15FloatRoundStyleE2EEESK_S1P_JEEENSA_5SM1004TMEM4LOAD26SM100_TMEM_LOAD_16dp256b4xES13_S1D_NSA_17SM75_U32x4_LDSM_NENSA_21SM90_TMA_STORE_IM2COLES1D_NSA_17SM90_U32x4_STSM_NENSA_39AutoVectorizingCopyWithAssumedAlignmentILi128EEEEEEvvEEEEvNT_6ParamsE --------------------------
	.section	.nv.info._ZN7cutlass13device_kernelINS_4conv6kernel13ConvUniversalINS1_16ConvProblemShapeILNS1_8OperatorE0ELi2EEENS1_10collective14CollectiveConvINS1_47MainloopSm100TmaUmmaWarpSpecializedImplicitGemmILS5_0ELi17ELi2ELi1ELi2EN4cute5tupleIJNSA_1CILi1EEESD_SD_EEEEENSB_IJNSC_ILi64EEENSC_ILi128EEENSB_IJNSC_ILi32EEEEEEEEENS_10bfloat16_tESL_NSA_8TiledMMAINSA_8MMA_AtomIJNSA_20SM100_MMA_F16BF16_SSISL_SL_fLi64ELi128ELNSA_4UMMA5MajorE0ELSQ_0ELNSP_7ScaleInE0ELSR_0EEEEEENSA_6LayoutISE_NSB_IJNSC_ILi0EEESV_SV_EEEEENSB_IJNSA_10UnderscoreESY_SY_EEEEENS7_6detail27Sm100ImplicitGemmTileTraitsINSA_20SM90_TMA_LOAD_IM2COLENSA_14ComposedLayoutINSA_7SwizzleILi2ELi4ELi3EEENSA_18smem_ptr_flag_bitsILi16EEENSU_INSB_IJNSC_ILi8EEESI_EEENSB_IJSI_SD_EEEEEEEvEENS12_INSA_13SM90_TMA_LOADES1D_vEEEENS_8epilogue10collective18CollectiveEpilogueINS1I_23Sm100TmaWarpSpecializedILi4ELi2ELi16ELb1ELb0EEEJSK_NSB_IJNSU_ISG_SD_EENSU_ISI_SD_EEEEESL_NSB_IJNSB_IJlllEEESD_SV_EEESL_S1R_NS1I_6fusion15FusionCallbacksIS1M_NS1S_17LinearCombinationISL_fSL_fLNS_15FloatRoundStyleE2EEESK_S1P_JEEENSA_5SM1004TMEM4LOAD26SM100_TMEM_LOAD_16dp256b4xES13_S1D_NSA_17SM75_U32x4_LDSM_NENSA_21SM90_TMA_STORE_IM2COLES1D_NSA_17SM90_U32x4_STSM_NENSA_39AutoVectorizingCopyWithAssumedAlignmentILi128EEEEEEvvEEEEvNT_6ParamsE,"",@"SHT_CUDA_INFO"
	.sectionflags	@""
	.align	4


	//----- nvinfo : EIATTR_CUDA_API_VERSION
	.align		4
        /*0000*/ 	.byte	0x04, 0x37
        /*0002*/ 	.short	(.L_31 - .L_30)
.L_30:
        /*0004*/ 	.word	0x00000082


	//----- nvinfo : EIATTR_KPARAM_INFO
	.align		4
.L_31:
        /*0008*/ 	.byte	0x04, 0x17
        /*000a*/ 	.short	(.L_33 - .L_32)
.L_32:
        /*000c*/ 	.word	0x00000000
        /*0010*/ 	.short	0x0000
        /*0012*/ 	.short	0x0000
        /*0014*/ 	.byte	0x00, 0xf0, 0x01, 0x20


	//----- nvinfo : EIATTR_AT_ENTRY_FRAGMENTS
	.align		4
.L_33:
        /*0018*/ 	.byte	0x04, 0x4f
        /*001a*/ 	.short	(.L_35 - .L_34)


	//   ....[0]....
.L_34:
        /*001c*/ 	.word	0x00000006


	//----- nvinfo : EIATTR_RESERVED_SMEM_USED
	.align		4
.L_35:
        /*0020*/ 	.byte	0x01, 0x41
	.zero		2


	//----- nvinfo : EIATTR_SPARSE_MMA_MASK
	.align		4
        /*0024*/ 	.byte	0x03, 0x50
        /*0026*/ 	.short	0x0000


	//----- nvinfo : EIATTR_TCGEN05_1CTA_USED
	.align		4
        /*0028*/ 	.byte	0x01, 0x51
	.zero		2


	//----- nvinfo : EIATTR_MAXREG_COUNT
	.align		4
        /*002c*/ 	.byte	0x03, 0x1b
        /*002e*/ 	.short	0x00ff


	//----- nvinfo : EIATTR_NUM_BARRIERS
	.align		4
        /*0030*/ 	.byte	0x02, 0x4c
        /*0032*/ 	.byte	0x07
	.zero		1


	//----- nvinfo : EIATTR_EXTERNS
	.align		4
        /*0034*/ 	.byte	0x04, 0x0f
        /*0036*/ 	.short	(.L_37 - .L_36)


	//   ....[0]....
	.align		4
.L_36:
        /*0038*/ 	.word	index@(__assertfail)


	//----- nvinfo : EIATTR_MERCURY_ISA_VERSION
	.align		4
.L_37:
        /*003c*/ 	.byte	0x03, 0x5f
        /*003e*/ 	.short	0x0101


	//----- nvinfo : EIATTR_INT_WARP_WIDE_INSTR_OFFSETS
	.align		4
        /*0040*/ 	.byte	0x04, 0x31
        /*0042*/ 	.short	(.L_39 - .L_38)


	//   ....[0]....
.L_38:
        /*0044*/ 	.word	0x000041a0


	//   ....[1]....
        /*0048*/ 	.word	0x000041c0


	//   ....[2]....
        /*004c*/ 	.word	0x000041f0


	//   ....[3]....
        /*0050*/ 	.word	0x00004cb0


	//   ....[4]....
        /*0054*/ 	.word	0x00004cd0


	//   ....[5]....
        /*0058*/ 	.word	0x00004df0


	//   ....[6]....
        /*005c*/ 	.word	0x00004e10


	//   ....[7]....
        /*0060*/ 	.word	0x00004f80


	//   ....[8]....
        /*0064*/ 	.word	0x00004fa0


	//   ....[9]....
        /*0068*/ 	.word	0x000051f0


	//   ....[10]....
        /*006c*/ 	.word	0x00005200


	//----- nvinfo : EIATTR_COOP_GROUP_MASK_REGIDS
	.align		4
.L_39:
        /*0070*/ 	.byte	0x04, 0x29
        /*0072*/ 	.short	(.L_41 - .L_40)


	//   ....[0]....
.L_40:
        /*0074*/ 	.word	0xffffffff


	//   ....[1]....
        /*0078*/ 	.word	0xffffffff


	//   ....[2]....
        /*007c*/ 	.word	0xffffffff


	//   ....[3]....
        /*0080*/ 	.word	0xffffffff


	//   ....[4]....
        /*0084*/ 	.word	0xffffffff


	//   ....[5]....
        /*0088*/ 	.word	0xffffffff


	//   ....[6]....
        /*008c*/ 	.word	0xffffffff


	//   ....[7]....
        /*0090*/ 	.word	0xffffffff


	//   ....[8]....
        /*0094*/ 	.word	0xffffffff


	//   ....[9]....
        /*0098*/ 	.word	0xffffffff


	//   ....[10]....
        /*009c*/ 	.word	0xffffffff


	//   ....[11]....
        /*00a0*/ 	.word	0xffffffff


	//----- nvinfo : EIATTR_COOP_GROUP_INSTR_OFFSETS
	.align		4
.L_41:
        /*00a4*/ 	.byte	0x04, 0x28
        /*00a6*/ 	.short	(.L_43 - .L_42)


	//   ....[0]....
.L_42:
        /*00a8*/ 	.word	0x000000a0


	//   ....[1]....
        /*00ac*/ 	.word	0x000004e0


	//   ....[2]....
        /*00b0*/ 	.word	0x00000820


	//   ....[3]....
        /*00b4*/ 	.word	0x000009c0


	//   ....[4]....
        /*00b8*/ 	.word	0x00000ac0


	//   ....[5]....
        /*00bc*/ 	.word	0x00000c10


	//   ....[6]....
        /*00c0*/ 	.word	0x000022b0


	//   ....[7]....
        /*00c4*/ 	.word	0x00003600


	//   ....[8]....
        /*00c8*/ 	.word	0x00003810


	//   ....[9]....
        /*00cc*/ 	.word	0x00003840


	//   ....[10]....
        /*00d0*/ 	.word	0x00004080


	//   ....[11]....
        /*00d4*/ 	.word	0x000042c0


	//----- nvinfo : EIATTR_VRC_CTA_INIT_COUNT
	.align		4
.L_43:
        /*00d8*/ 	.byte	0x02, 0x4a
        /*00da*/ 	.byte	0x80
	.zero		1


	//----- nvinfo : EIATTR_SYSCALL_OFFSETS
	.align		4
        /*00dc*/ 	.byte	0x04, 0x46
        /*00de*/ 	.short	(.L_45 - .L_44)


	//   ....[0]....
.L_44:
        /*00e0*/ 	.word	0x00005e00


	//   ....[1]....
        /*00e4*/ 	.word	0x00005ef0


	//   ....[2]....
        /*00e8*/ 	.word	0x000066c0


	//   ....[3]....
        /*00ec*/ 	.word	0x00006f90


	//   ....[4]....
        /*00f0*/ 	.word	0x00007820


	//   ....[5]....
        /*00f4*/ 	.word	0x000080a0


	//----- nvinfo : EIATTR_MBARRIER_INSTR_OFFSETS
	.align		4
.L_45:
        /*00f8*/ 	.byte	0x04, 0x39
        /*00fa*/ 	.short	(.L_47 - .L_46)


	//   ....[0]....
.L_46:
        /*00fc*/ 	.word	0x000005e0
        /*0100*/ 	.word	0x000000ff
        /*0104*/ 	.word	0x00000000
        /*0108*/ 	.short	0x0100
        /*010a*/ 	.byte	0x05
	.zero		1


	//   ....[1]....
        /*010c*/ 	.word	0x000005f0
        /*0110*/ 	.word	0x000000ff
        /*0114*/ 	.word	0x00000088
        /*0118*/ 	.short	0x0100
        /*011a*/ 	.byte	0x05
	.zero		1


	//   ....[2]....
        /*011c*/ 	.word	0x00000600
        /*0120*/ 	.word	0x000000ff
        /*0124*/ 	.word	0x00000008
        /*0128*/ 	.short	0x0100
        /*012a*/ 	.byte	0x05
	.zero		1


	//   ....[3]....
        /*012c*/ 	.word	0x00000610
        /*0130*/ 	.word	0x000000ff
        /*0134*/ 	.word	0x00000090
        /*0138*/ 	.short	0x0100
        /*013a*/ 	.byte	0x05
	.zero		1


	//   ....[4]....
        /*013c*/ 	.word	0x00000620
        /*0140*/ 	.word	0x000000ff
        /*0144*/ 	.word	0x00000010
        /*0148*/ 	.short	0x0100
        /*014a*/ 	.byte	0x05
	.zero		1


	//   ....[5]....
        /*014c*/ 	.word	0x00000630
        /*0150*/ 	.word	0x000000ff
        /*0154*/ 	.word	0x00000098
        /*0158*/ 	.short	0x0100
        /*015a*/ 	.byte	0x05
	.zero		1


	//   ....[6]....
        /*015c*/ 	.word	0x00000640
        /*0160*/ 	.word	0x000000ff
        /*0164*/ 	.word	0x00000018
        /*0168*/ 	.short	0x0100
        /*016a*/ 	.byte	0x05
	.zero		1


	//   ....[7]....
        /*016c*/ 	.word	0x00000650
        /*0170*/ 	.word	0x000000ff
        /*0174*/ 	.word	0x000000a0
        /*0178*/ 	.short	0x0100
        /*017a*/ 	.byte	0x05
	.zero		1


	//   ....[8]....
        /*017c*/ 	.word	0x00000660
        /*0180*/ 	.word	0x000000ff
        /*0184*/ 	.word	0x00000020
        /*0188*/ 	.short	0x0100
        /*018a*/ 	.byte	0x05
	.zero		1


	//   ....[9]....
        /*018c*/ 	.word	0x00000670
        /*0190*/ 	.word	0x000000ff
        /*0194*/ 	.word	0x000000a8
        /*0198*/ 	.short	0x0100
        /*019a*/ 	.byte	0x05
	.zero		1


	//   ....[10]....
        /*019c*/ 	.word	0x00000680
        /*01a0*/ 	.word	0x000000ff
        /*01a4*/ 	.word	0x00000028
        /*01a8*/ 	.short	0x0100
        /*01aa*/ 	.byte	0x05
	.zero		1


	//   ....[11]....
        /*01ac*/ 	.word	0x00000690
        /*01b0*/ 	.word	0x000000ff
        /*01b4*/ 	.word	0x000000b0
        /*01b8*/ 	.short	0x0100
        /*01ba*/ 	.byte	0x05
	.zero		1


	//   ....[12]....
        /*01bc*/ 	.word	0x000006a0
        /*01c0*/ 	.word	0x000000ff
        /*01c4*/ 	.word	0x00000030
        /*01c8*/ 	.short	0x0100
        /*01ca*/ 	.byte	0x05
	.zero		1


	//   ....[13]....
        /*01cc*/ 	.word	0x000006b0
        /*01d0*/ 	.word	0x000000ff
        /*01d4*/ 	.word	0x000000b8
        /*01d8*/ 	.short	0x0100
        /*01da*/ 	.byte	0x05
	.zero		1


	//   ....[14]....
        /*01dc*/ 	.word	0x000006c0
        /*01e0*/ 	.word	0x000000ff
        /*01e4*/ 	.word	0x00000038
        /*01e8*/ 	.short	0x0100
        /*01ea*/ 	.byte	0x05
	.zero		1


	//   ....[15]....
        /*01ec*/ 	.word	0x000006d0
        /*01f0*/ 	.word	0x000000ff
        /*01f4*/ 	.word	0x000000c0
        /*01f8*/ 	.short	0x0100
        /*01fa*/ 	.byte	0x05
	.zero		1


	//   ....[16]....
        /*01fc*/ 	.word	0x000006e0
        /*0200*/ 	.word	0x000000ff
        /*0204*/ 	.word	0x00000040
        /*0208*/ 	.short	0x0100
        /*020a*/ 	.byte	0x05
	.zero		1


	//   ....[17]....
        /*020c*/ 	.word	0x000006f0
        /*0210*/ 	.word	0x000000ff
        /*0214*/ 	.word	0x000000c8
        /*0218*/ 	.short	0x0100
        /*021a*/ 	.byte	0x05
	.zero		1


	//   ....[18]....
        /*021c*/ 	.word	0x00000700
        /*0220*/ 	.word	0x000000ff
        /*0224*/ 	.word	0x00000048
        /*0228*/ 	.short	0x0100
        /*022a*/ 	.byte	0x05
	.zero		1


	//   ....[19]....
        /*022c*/ 	.word	0x00000710
        /*0230*/ 	.word	0x000000ff
        /*0234*/ 	.word	0x000000d0
        /*0238*/ 	.short	0x0100
        /*023a*/ 	.byte	0x05
	.zero		1


	//   ....[20]....
        /*023c*/ 	.word	0x00000720
        /*0240*/ 	.word	0x000000ff
        /*0244*/ 	.word	0x00000050
        /*0248*/ 	.short	0x0100
        /*024a*/ 	.byte	0x05
	.zero		1


	//   ....[21]....
        /*024c*/ 	.word	0x00000730
        /*0250*/ 	.word	0x000000ff
        /*0254*/ 	.word	0x000000d8
        /*0258*/ 	.short	0x0100
        /*025a*/ 	.byte	0x05
	.zero		1


	//   ....[22]....
        /*025c*/ 	.word	0x00000740
        /*0260*/ 	.word	0x000000ff
        /*0264*/ 	.word	0x00000058
        /*0268*/ 	.short	0x0100
        /*026a*/ 	.byte	0x05
	.zero		1


	//   ....[23]....
        /*026c*/ 	.word	0x00000750
        /*0270*/ 	.word	0x000000ff
        /*0274*/ 	.word	0x000000e0
        /*0278*/ 	.short	0x0100
        /*027a*/ 	.byte	0x05
	.zero		1


	//   ....[24]....
        /*027c*/ 	.word	0x00000760
        /*0280*/ 	.word	0x000000ff
        /*0284*/ 	.word	0x00000060
        /*0288*/ 	.short	0x0100
        /*028a*/ 	.byte	0x05
	.zero		1


	//   ....[25]....
        /*028c*/ 	.word	0x00000770
        /*0290*/ 	.word	0x000000ff
        /*0294*/ 	.word	0x000000e8
        /*0298*/ 	.short	0x0100
        /*029a*/ 	.byte	0x05
	.zero		1


	//   ....[26]....
        /*029c*/ 	.word	0x00000780
        /*02a0*/ 	.word	0x000000ff
        /*02a4*/ 	.word	0x00000068
        /*02a8*/ 	.short	0x0100
        /*02aa*/ 	.byte	0x05
	.zero		1


	//   ....[27]....
        /*02ac*/ 	.word	0x00000790
        /*02b0*/ 	.word	0x000000ff
        /*02b4*/ 	.word	0x000000f0
        /*02b8*/ 	.short	0x0100
        /*02ba*/ 	.byte	0x05
	.zero		1


	//   ....[28]....
        /*02bc*/ 	.word	0x000007a0
        /*02c0*/ 	.word	0x000000ff
        /*02c4*/ 	.word	0x00000070
        /*02c8*/ 	.short	0x0100
        /*02ca*/ 	.byte	0x05
	.zero		1


	//   ....[29]....
        /*02cc*/ 	.word	0x000007b0
        /*02d0*/ 	.word	0x000000ff
        /*02d4*/ 	.word	0x000000f8
        /*02d8*/ 	.short	0x0100
        /*02da*/ 	.byte	0x05
	.zero		1


	//   ....[30]....
        /*02dc*/ 	.word	0x000007c0
        /*02e0*/ 	.word	0x000000ff
        /*02e4*/ 	.word	0x00000078
        /*02e8*/ 	.short	0x0100
        /*02ea*/ 	.byte	0x05
	.zero		1


	//   ....[31]....
        /*02ec*/ 	.word	0x000007d0
        /*02f0*/ 	.word	0x000000ff
        /*02f4*/ 	.word	0x00000100
        /*02f8*/ 	.short	0x0100
        /*02fa*/ 	.byte	0x05
	.zero		1


	//   ....[32]....
        /*02fc*/ 	.word	0x000007e0
        /*0300*/ 	.word	0x000000ff
        /*0304*/ 	.word	0x00000080
        /*0308*/ 	.short	0x0100
        /*030a*/ 	.byte	0x05
	.zero		1


	//   ....[33]....
        /*030c*/ 	.word	0x000007f0
        /*0310*/ 	.word	0x000000ff
        /*0314*/ 	.word	0x00000108
        /*0318*/ 	.short	0x0100
        /*031a*/ 	.byte	0x05
	.zero		1


	//   ....[34]....
        /*031c*/ 	.word	0x00000930
        /*0320*/ 	.word	0x000000ff
        /*0324*/ 	.word	0x00000110
        /*0328*/ 	.short	0x0100
        /*032a*/ 	.byte	0x07
	.zero		1


	//   ....[35]....
        /*032c*/ 	.word	0x00000940
        /*0330*/ 	.word	0x000000ff
        /*0334*/ 	.word	0x00000130
        /*0338*/ 	.short	0x0100
        /*033a*/ 	.byte	0x07
	.zero		1


	//   ....[36]....
        /*033c*/ 	.word	0x00000950
        /*0340*/ 	.word	0x000000ff
        /*0344*/ 	.word	0x00000118
        /*0348*/ 	.short	0x0100
        /*034a*/ 	.byte	0x07
	.zero		1


	//   ....[37]....
        /*034c*/ 	.word	0x00000960
        /*0350*/ 	.word	0x000000ff
        /*0354*/ 	.word	0x00000138
        /*0358*/ 	.short	0x0100
        /*035a*/ 	.byte	0x07
	.zero		1


	//   ....[38]....
        /*035c*/ 	.word	0x00000970
        /*0360*/ 	.word	0x000000ff
        /*0364*/ 	.word	0x00000120
        /*0368*/ 	.short	0x0100
        /*036a*/ 	.byte	0x07
	.zero		1


	//   ....[39]....
        /*036c*/ 	.word	0x00000980
        /*0370*/ 	.word	0x000000ff
        /*0374*/ 	.word	0x00000140
        /*0378*/ 	.short	0x0100
        /*037a*/ 	.byte	0x07
	.zero		1


	//   ....[40]....
        /*037c*/ 	.word	0x00000990
        /*0380*/ 	.word	0x000000ff
        /*0384*/ 	.word	0x00000128
        /*0388*/ 	.short	0x0100
        /*038a*/ 	.byte	0x07
	.zero		1


	//   ....[41]....
        /*038c*/ 	.word	0x000009a0
        /*0390*/ 	.word	0x000000ff
        /*0394*/ 	.word	0x00000148
        /*0398*/ 	.short	0x0100
        /*039a*/ 	.byte	0x07
	.zero		1


	//   ....[42]....
        /*039c*/ 	.word	0x00000a90
        /*03a0*/ 	.word	0x000000ff
        /*03a4*/ 	.word	0x00000150
        /*03a8*/ 	.short	0x0100
        /*03aa*/ 	.byte	0x05
	.zero		1


	//   ....[43]....
        /*03ac*/ 	.word	0x00000aa0
        /*03b0*/ 	.word	0x000000ff
        /*03b4*/ 	.word	0x00000158
        /*03b8*/ 	.short	0x0100
        /*03ba*/ 	.byte	0x05
	.zero		1


	//   ....[44]....
        /*03bc*/ 	.word	0x00000be0
        /*03c0*/ 	.word	0x000000ff
        /*03c4*/ 	.word	0x00000160
        /*03c8*/ 	.short	0x0100
        /*03ca*/ 	.byte	0x05
	.zero		1


	//   ....[45]....
        /*03cc*/ 	.word	0x00000bf0
        /*03d0*/ 	.word	0x000000ff
        /*03d4*/ 	.word	0x00000168
        /*03d8*/ 	.short	0x0100
        /*03da*/ 	.byte	0x05
	.zero		1


	//   ....[46]....
        /*03dc*/ 	.word	0x00000d20
        /*03e0*/ 	.word	0x000000ff
        /*03e4*/ 	.word	0x00000170
        /*03e8*/ 	.short	0x0100
        /*03ea*/ 	.byte	0x07
	.zero		1


	//   ....[47]....
        /*03ec*/ 	.word	0x00000d30
        /*03f0*/ 	.word	0x000000ff
        /*03f4*/ 	.word	0x00000180
        /*03f8*/ 	.short	0x0100
        /*03fa*/ 	.byte	0x07
	.zero		1


	//   ....[48]....
        /*03fc*/ 	.word	0x00000d40
        /*0400*/ 	.word	0x000000ff
        /*0404*/ 	.word	0x00000178
        /*0408*/ 	.short	0x0100
        /*040a*/ 	.byte	0x07
	.zero		1


	//   ....[49]....
        /*040c*/ 	.word	0x00000d50
        /*0410*/ 	.word	0x000000ff
        /*0414*/ 	.word	0x00000188
        /*0418*/ 	.short	0x0100
        /*041a*/ 	.byte	0x07
	.zero		1


	//   ....[50]....
        /*041c*/ 	.word	0x00001690
        /*0420*/ 	.word	0x000000ff
        /*0424*/ 	.word	0x00000088
        /*0428*/ 	.short	0x010a
        /*042a*/ 	.byte	0x04
	.zero		1


	//   ....[51]....
        /*042c*/ 	.word	0x00001950
        /*0430*/ 	.word	0x000000ff
        /*0434*/ 	.word	0x00000088
        /*0438*/ 	.short	0x010a
        /*043a*/ 	.byte	0x09
	.zero		1


	//   ....[52]....
        /*043c*/ 	.word	0x00001ac0
        /*0440*/ 	.word	0x000000ff
        /*0444*/ 	.word	0x00000088
        /*0448*/ 	.short	0x010a
        /*044a*/ 	.byte	0x08
	.zero		1


	//   ....[53]....
        /*044c*/ 	.word	0x00001c80
        /*0450*/ 	.word	0x000000ff
        /*0454*/ 	.word	0x00000158
        /*0458*/ 	.short	0x0101
        /*045a*/ 	.byte	0x16
	.zero		1


	//   ....[54]....
        /*045c*/ 	.word	0x00001cb0
        /*0460*/ 	.word	0x000000ff
        /*0464*/ 	.word	0x00000088
        /*0468*/ 	.short	0x010a
        /*046a*/ 	.byte	0x04
	.zero		1


	//   ....[55]....
        /*046c*/ 	.word	0x00001f50
        /*0470*/ 	.word	0x000000ff
        /*0474*/ 	.word	0x00000088
        /*0478*/ 	.short	0x010a
        /*047a*/ 	.byte	0x09
	.zero		1


	//   ....[56]....
        /*047c*/ 	.word	0x000020c0
        /*0480*/ 	.word	0x000000ff
        /*0484*/ 	.word	0x00000088
        /*0488*/ 	.short	0x010a
        /*048a*/ 	.byte	0x08
	.zero		1


	//   ....[57]....
        /*048c*/ 	.word	0x000022c0
        /*0490*/ 	.word	0x000000ff
        /*0494*/ 	.word	0x00000160
        /*0498*/ 	.short	0x010a
        /*049a*/ 	.byte	0x16
	.zero		1


	//   ....[58]....
        /*049c*/ 	.word	0x00002380
        /*04a0*/ 	.word	0x000000ff
        /*04a4*/ 	.word	0x00000000
        /*04a8*/ 	.short	0x0101
        /*04aa*/ 	.byte	0x04
	.zero		1


	//   ....[59]....
        /*04ac*/ 	.word	0x00002880
        /*04b0*/ 	.word	0x000000ff
        /*04b4*/ 	.word	0x00000000
        /*04b8*/ 	.short	0x010a
        /*04ba*/ 	.byte	0x04
	.zero		1


	//   ....[60]....
        /*04bc*/ 	.word	0x00002920
        /*04c0*/ 	.word	0x000000ff
        /*04c4*/ 	.word	0x00000000
        /*04c8*/ 	.short	0x010a
        /*04ca*/ 	.byte	0x04
	.zero		1


	//   ....[61]....
        /*04cc*/ 	.word	0x000029c0
        /*04d0*/ 	.word	0x000000ff
        /*04d4*/ 	.word	0x00000000
        /*04d8*/ 	.short	0x010a
        /*04da*/ 	.byte	0x04
	.zero		1


	//   ....[62]....
        /*04dc*/ 	.word	0x00002a60
        /*04e0*/ 	.word	0x000000ff
        /*04e4*/ 	.word	0x00000000
        /*04e8*/ 	.short	0x010a
        /*04ea*/ 	.byte	0x04
	.zero		1


	//   ....[63]....
        /*04ec*/ 	.word	0x00002b00
        /*04f0*/ 	.word	0x000000ff
        /*04f4*/ 	.word	0x00000000
        /*04f8*/ 	.short	0x010a
        /*04fa*/ 	.byte	0x04
	.zero		1


	//   ....[64]....
        /*04fc*/ 	.word	0x00002ba0
        /*0500*/ 	.word	0x000000ff
        /*0504*/ 	.word	0x00000000
        /*0508*/ 	.short	0x010a
        /*050a*/ 	.byte	0x04
	.zero		1


	//   ....[65]....
        /*050c*/ 	.word	0x00002c40
        /*0510*/ 	.word	0x000000ff
        /*0514*/ 	.word	0x00000000
        /*0518*/ 	.short	0x010a
        /*051a*/ 	.byte	0x04
	.zero		1


	//   ....[66]....
        /*051c*/ 	.word	0x00002ce0
        /*0520*/ 	.word	0x000000ff
        /*0524*/ 	.word	0x00000000
        /*0528*/ 	.short	0x010a
        /*052a*/ 	.byte	0x04
	.zero		1


	//   ....[67]....
        /*052c*/ 	.word	0x00002d80
        /*0530*/ 	.word	0x000000ff
        /*0534*/ 	.word	0x00000000
        /*0538*/ 	.short	0x010a
        /*053a*/ 	.byte	0x04
	.zero		1


	//   ....[68]....
        /*053c*/ 	.word	0x00002e20
        /*0540*/ 	.word	0x000000ff
        /*0544*/ 	.word	0x00000000
        /*0548*/ 	.short	0x010a
        /*054a*/ 	.byte	0x04
	.zero		1


	//   ....[69]....
        /*054c*/ 	.word	0x00002ec0
        /*0550*/ 	.word	0x000000ff
        /*0554*/ 	.word	0x00000000
        /*0558*/ 	.short	0x010a
        /*055a*/ 	.byte	0x04
	.zero		1


	//   ....[70]....
        /*055c*/ 	.word	0x00002f60
        /*0560*/ 	.word	0x000000ff
        /*0564*/ 	.word	0x00000000
        /*0568*/ 	.short	0x010a
        /*056a*/ 	.byte	0x04
	.zero		1


	//   ....[71]....
        /*056c*/ 	.word	0x00003000
        /*0570*/ 	.word	0x000000ff
        /*0574*/ 	.word	0x00000000
        /*0578*/ 	.short	0x010a
        /*057a*/ 	.byte	0x04
	.zero		1


	//   ....[72]....
        /*057c*/ 	.word	0x000030a0
        /*0580*/ 	.word	0x000000ff
        /*0584*/ 	.word	0x00000000
        /*0588*/ 	.short	0x010a
        /*058a*/ 	.byte	0x04
	.zero		1


	//   ....[73]....
        /*058c*/ 	.word	0x00003140
        /*0590*/ 	.word	0x000000ff
        /*0594*/ 	.word	0x00000000
        /*0598*/ 	.short	0x010a
        /*059a*/ 	.byte	0x04
	.zero		1


	//   ....[74]....
        /*059c*/ 	.word	0x000031e0
        /*05a0*/ 	.word	0x000000ff
        /*05a4*/ 	.word	0x00000000
        /*05a8*/ 	.short	0x010a
        /*05aa*/ 	.byte	0x04
	.zero		1


	//   ....[75]....
        /*05ac*/ 	.word	0x00003290
        /*05b0*/ 	.word	0x00000000
        /*05b4*/ 	.word	0x00000000
        /*05b8*/ 	.short	0x010a
        /*05ba*/ 	.byte	0xff
	.zero		1


	//   ....[76]....
        /*05bc*/ 	.word	0x000033c0
        /*05c0*/ 	.word	0x000000ff
        /*05c4*/ 	.word	0x00000168
        /*05c8*/ 	.short	0x010a
        /*05ca*/ 	.byte	0x2d
	.zero		1


	//   ....[77]....
        /*05cc*/ 	.word	0x00003460
        /*05d0*/ 	.word	0x000000ff
        /*05d4*/ 	.word	0x00000160
        /*05d8*/ 	.short	0x010a
        /*05da*/ 	.byte	0x2d
	.zero		1


	//   ....[78]....
        /*05dc*/ 	.word	0x00003500
        /*05e0*/ 	.word	0x000000ff
        /*05e4*/ 	.word	0x00000000
        /*05e8*/ 	.short	0x0101
        /*05ea*/ 	.byte	0x06
	.zero		1


	//   ....[79]....
        /*05ec*/ 	.word	0x00003540
        /*05f0*/ 	.word	0x000000ff
        /*05f4*/ 	.word	0x00000168
        /*05f8*/ 	.short	0x0106
        /*05fa*/ 	.byte	0x2d
	.zero		1


	//   ....[80]....
        /*05fc*/ 	.word	0x00003580
        /*0600*/ 	.word	0x00000000
        /*0604*/ 	.word	0x00000168
        /*0608*/ 	.short	0x010a
        /*060a*/ 	.byte	0xff
	.zero		1


	//   ....[81]....
        /*060c*/ 	.word	0x00003a90
        /*0610*/ 	.word	0x000000ff
        /*0614*/ 	.word	0x00000160
        /*0618*/ 	.short	0x010a
        /*061a*/ 	.byte	0x06
	.zero		1


	//   ....[82]....
        /*061c*/ 	.word	0x00003b40
        /*0620*/ 	.word	0x000000ff
        /*0624*/ 	.word	0x00000000
        /*0628*/ 	.short	0x0101
        /*062a*/ 	.byte	0x05
	.zero		1


	//   ....[83]....
        /*062c*/ 	.word	0x00003b50
        /*0630*/ 	.word	0x000000ff
        /*0634*/ 	.word	0x00000180
        /*0638*/ 	.short	0x010a
        /*063a*/ 	.byte	0x08
	.zero		1


	//   ....[84]....
        /*063c*/ 	.word	0x00003be0
        /*0640*/ 	.word	0x000000ff
        /*0644*/ 	.word	0x00000000
        /*0648*/ 	.short	0x010a
        /*064a*/ 	.byte	0x04
	.zero		1


	//   ....[85]....
        /*064c*/ 	.word	0x00003c50
        /*0650*/ 	.word	0x000000ff
        /*0654*/ 	.word	0x00000000
        /*0658*/ 	.short	0x010a
        /*065a*/ 	.byte	0x07
	.zero		1


	//   ....[86]....
        /*065c*/ 	.word	0x00003d80
        /*0660*/ 	.word	0x000000ff
        /*0664*/ 	.word	0x00000000
        /*0668*/ 	.short	0x010a
        /*066a*/ 	.byte	0x04
	.zero		1


	//   ....[87]....
        /*066c*/ 	.word	0x00003fd0
        /*0670*/ 	.word	0x000000ff
        /*0674*/ 	.word	0x00000000
        /*0678*/ 	.short	0x010a
        /*067a*/ 	.byte	0x05
	.zero		1


	//   ....[88]....
        /*067c*/ 	.word	0x00004060
        /*0680*/ 	.word	0x000000ff
        /*0684*/ 	.word	0x00000000
        /*0688*/ 	.short	0x010a
        /*068a*/ 	.byte	0x07
	.zero		1


	//   ....[89]....
        /*068c*/ 	.word	0x00004580
        /*0690*/ 	.word	0x000000ff
        /*0694*/ 	.word	0x00000160
        /*0698*/ 	.short	0x010a
        /*069a*/ 	.byte	0x16
	.zero		1


	//   ....[90]....
        /*069c*/ 	.word	0x00004620
        /*06a0*/ 	.word	0x000000ff
        /*06a4*/ 	.word	0x00000000
        /*06a8*/ 	.short	0x0101
        /*06aa*/ 	.byte	0x0f
	.zero		1


	//   ....[91]....
        /*06ac*/ 	.word	0x00004940
        /*06b0*/ 	.word	0x000000ff
        /*06b4*/ 	.word	0x00000158
        /*06b8*/ 	.short	0x010a
        /*06ba*/ 	.byte	0x16
	.zero		1


	//   ....[92]....
        /*06bc*/ 	.word	0x00004b20
        /*06c0*/ 	.word	0x000000ff
        /*06c4*/ 	.word	0x00000130
        /*06c8*/ 	.short	0x010a
        /*06ca*/ 	.byte	0x16
	.zero		1


	//   ....[93]....
        /*06cc*/ 	.word	0x00004d90
        /*06d0*/ 	.word	0x000000ff
        /*06d4*/ 	.word	0x00000110
        /*06d8*/ 	.short	0x010b
        /*06da*/ 	.byte	0x16
	.zero		1


	//   ....[94]....
        /*06dc*/ 	.word	0x00004da0
        /*06e0*/ 	.word	0x000000ff
        /*06e4*/ 	.word	0x00000000
        /*06e8*/ 	.short	0x0101
        /*06ea*/ 	.byte	0x1f
	.zero		1


	//   ....[95]....
        /*06ec*/ 	.word	0x00004dc0
        /*06f0*/ 	.word	0x000000ff
        /*06f4*/ 	.word	0x00000138
        /*06f8*/ 	.short	0x010a
        /*06fa*/ 	.byte	0x16
	.zero		1


	//   ....[96]....
        /*06fc*/ 	.word	0x00004f20
        /*0700*/ 	.word	0x000000ff
        /*0704*/ 	.word	0x00000118
        /*0708*/ 	.short	0x010b
        /*070a*/ 	.byte	0x16
	.zero		1


	//   ....[97]....
        /*070c*/ 	.word	0x00004f30
        /*0710*/ 	.word	0x000000ff
        /*0714*/ 	.word	0x00000000
        /*0718*/ 	.short	0x0101
        /*071a*/ 	.byte	0x1e
	.zero		1


	//   ....[98]....
        /*071c*/ 	.word	0x00004f40
        /*0720*/ 	.word	0x000000ff
        /*0724*/ 	.word	0x00000140
        /*0728*/ 	.short	0x010a
        /*072a*/ 	.byte	0x16
	.zero		1


	//   ....[99]....
        /*072c*/ 	.word	0x000050e0
        /*0730*/ 	.word	0x000000ff
        /*0734*/ 	.word	0x00000120
        /*0738*/ 	.short	0x010b
        /*073a*/ 	.byte	0x16
	.zero		1


	//   ....[100]....
        /*073c*/ 	.word	0x00005160
        /*0740*/ 	.word	0x000000ff
        /*0744*/ 	.word	0x00000000
        /*0748*/ 	.short	0x0101
        /*074a*/ 	.byte	0x2d
	.zero		1


	//   ....[101]....
        /*074c*/ 	.word	0x00005190
        /*0750*/ 	.word	0x000000ff
        /*0754*/ 	.word	0x00000148
        /*0758*/ 	.short	0x010a
        /*075a*/ 	.byte	0x16
	.zero		1


	//   ....[102]....
        /*075c*/ 	.word	0x00005360
        /*0760*/ 	.word	0x000000ff
        /*0764*/ 	.word	0x00000128
        /*0768*/ 	.short	0x010b
        /*076a*/ 	.byte	0x16
	.zero		1


	//   ....[103]....
        /*076c*/ 	.word	0x00005380
        /*0770*/ 	.word	0x000000ff
        /*0774*/ 	.word	0x00000000
        /*0778*/ 	.short	0x0101
        /*077a*/ 	.byte	0x17
	.zero		1


	//   ....[104]....
        /*077c*/ 	.word	0x000053b0
        /*0780*/ 	.word	0x000000ff
        /*0784*/ 	.word	0x00000130
        /*0788*/ 	.short	0x010a
        /*078a*/ 	.byte	0x16
	.zero		1


	//   ....[105]....
        /*078c*/ 	.word	0x000053d0
        /*0790*/ 	.word	0x000000ff
        /*0794*/ 	.word	0x00000138
        /*0798*/ 	.short	0x010a
        /*079a*/ 	.byte	0x16
	.zero		1


	//   ....[106]....
        /*079c*/ 	.word	0x000053f0
        /*07a0*/ 	.word	0x000000ff
        /*07a4*/ 	.word	0x00000140
        /*07a8*/ 	.short	0x010a
        /*07aa*/ 	.byte	0x16
	.zero		1


	//   ....[107]....
        /*07ac*/ 	.word	0x00005430
        /*07b0*/ 	.word	0x00000000
        /*07b4*/ 	.word	0x00000148
        /*07b8*/ 	.short	0x010a
        /*07ba*/ 	.byte	0xff
	.zero		1


	//   ....[108]....
        /*07bc*/ 	.word	0x000057c0
        /*07c0*/ 	.word	0x000000ff
        /*07c4*/ 	.word	0x00000160
        /*07c8*/ 	.short	0x010a
        /*07ca*/ 	.byte	0x32
	.zero		1


	//   ....[109]....
        /*07cc*/ 	.word	0x000058e0
        /*07d0*/ 	.word	0x000000ff
        /*07d4*/ 	.word	0x00000000
        /*07d8*/ 	.short	0x0101
        /*07da*/ 	.byte	0x04
	.zero		1


	//   ....[110]....
        /*07dc*/ 	.word	0x00006350
        /*07e0*/ 	.word	0x000000ff
        /*07e4*/ 	.word	0x00000110
        /*07e8*/ 	.short	0x010a
        /*07ea*/ 	.byte	0x32
	.zero		1


	//   ....[111]....
        /*07ec*/ 	.word	0x000063f0
        /*07f0*/ 	.word	0x00000053
        /*07f4*/ 	.word	0x00000170
        /*07f8*/ 	.short	0x010a
        /*07fa*/ 	.byte	0xff
	.zero		1


	//   ....[112]....
        /*07fc*/ 	.word	0x000064c0
        /*0800*/ 	.word	0x000000ff
        /*0804*/ 	.word	0x00000110
        /*0808*/ 	.short	0x010a
        /*080a*/ 	.byte	0x32
	.zero		1


	//   ....[113]....
        /*080c*/ 	.word	0x000065a0
        /*0810*/ 	.word	0x00000053
        /*0814*/ 	.word	0x00000170
        /*0818*/ 	.short	0x010a
        /*081a*/ 	.byte	0xff
	.zero		1


	//   ....[114]....
        /*081c*/ 	.word	0x00006cf0
        /*0820*/ 	.word	0x00000000
        /*0824*/ 	.word	0x00000000
        /*0828*/ 	.short	0x0101
        /*082a*/ 	.byte	0xff
	.zero		1


	//   ....[115]....
        /*082c*/ 	.word	0x00006d00
        /*0830*/ 	.word	0x00000004
        /*0834*/ 	.word	0x00000110
        /*0838*/ 	.short	0x010a
        /*083a*/ 	.byte	0xff
	.zero		1


	//   ....[116]....
        /*083c*/ 	.word	0x00006dc0
        /*0840*/ 	.word	0x00000004
        /*0844*/ 	.word	0x00000110
        /*0848*/ 	.short	0x010a
        /*084a*/ 	.byte	0xff
	.zero		1


	//   ....[117]....
        /*084c*/ 	.word	0x00007580
        /*0850*/ 	.word	0x0000005d
        /*0854*/ 	.word	0x00000000
        /*0858*/ 	.short	0x0101
        /*085a*/ 	.byte	0xff
	.zero		1


	//   ....[118]....
        /*085c*/ 	.word	0x000075a0
        /*0860*/ 	.word	0x00000010
        /*0864*/ 	.word	0x00000110
        /*0868*/ 	.short	0x010a
        /*086a*/ 	.byte	0xff
	.zero		1


	//   ....[119]....
        /*086c*/ 	.word	0x00007650
        /*0870*/ 	.word	0x00000010
        /*0874*/ 	.word	0x00000110
        /*0878*/ 	.short	0x010a
        /*087a*/ 	.byte	0xff
	.zero		1


	//   ....[120]....
        /*087c*/ 	.word	0x00007e00
        /*0880*/ 	.word	0x0000005d
        /*0884*/ 	.word	0x00000000
        /*0888*/ 	.short	0x0101
        /*088a*/ 	.byte	0xff
	.zero		1


	//   ....[121]....
        /*088c*/ 	.word	0x00007e20
        /*0890*/ 	.word	0x00000011
        /*0894*/ 	.word	0x00000110
        /*0898*/ 	.short	0x010a
        /*089a*/ 	.byte	0xff
	.zero		1


	//   ....[122]....
        /*089c*/ 	.word	0x00007ed0
        /*08a0*/ 	.word	0x00000011
        /*08a4*/ 	.word	0x00000110
        /*08a8*/ 	.short	0x010a
        /*08aa*/ 	.byte	0xff
	.zero		1


	//   ....[123]....
        /*08ac*/ 	.word	0x00008210
        /*08b0*/ 	.word	0x000000ff
        /*08b4*/ 	.word	0x00000000
        /*08b8*/ 	.short	0x0101
        /*08ba*/ 	.byte	0x05
	.zero		1


	//   ....[124]....
        /*08bc*/ 	.word	0x000086e0
        /*08c0*/ 	.word	0x00000003
        /*08c4*/ 	.word	0x00000000
        /*08c8*/ 	.short	0x0101
        /*08ca*/ 	.byte	0xff
	.zero		1


	//   ....[125]....
        /*08cc*/ 	.word	0x00008920
        /*08d0*/ 	.word	0x000000ff
        /*08d4*/ 	.word	0x00000000
        /*08d8*/ 	.short	0x0101
        /*08da*/ 	.byte	0x04
	.zero		1


	//   ....[126]....
        /*08dc*/ 	.word	0x00008950
        /*08e0*/ 	.word	0x00000002
        /*08e4*/ 	.word	0x00000088
        /*08e8*/ 	.short	0x010a
        /*08ea*/ 	.byte	0xff
	.zero		1


	//   ....[127]....
        /*08ec*/ 	.word	0x000089b0
        /*08f0*/ 	.word	0x00000002
        /*08f4*/ 	.word	0x00000088
        /*08f8*/ 	.short	0x010a
        /*08fa*/ 	.byte	0xff
	.zero		1


	//   ....[128]....
        /*08fc*/ 	.word	0x00008a10
        /*0900*/ 	.word	0x00000002
        /*0904*/ 	.word	0x00000160
        /*0908*/ 	.short	0x010a
        /*090a*/ 	.byte	0xff
	.zero		1


	//   ....[129]....
        /*090c*/ 	.word	0x00008a70
        /*0910*/ 	.word	0x00000000
        /*0914*/ 	.word	0x00000000
        /*0918*/ 	.short	0x010a
        /*091a*/ 	.byte	0xff
	.zero		1


	//   ....[130]....
        /*091c*/ 	.word	0x00008ad0
        /*0920*/ 	.word	0x00000000
        /*0924*/ 	.word	0x00000000
        /*0928*/ 	.short	0x010a
        /*092a*/ 	.byte	0xff
	.zero		1


	//   ....[131]....
        /*092c*/ 	.word	0x00008b30
        /*0930*/ 	.word	0x00000000
        /*0934*/ 	.word	0x00000000
        /*0938*/ 	.short	0x010a
        /*093a*/ 	.byte	0xff
	.zero		1


	//   ....[132]....
        /*093c*/ 	.word	0x00008b90
        /*0940*/ 	.word	0x00000000
        /*0944*/ 	.word	0x00000000
        /*0948*/ 	.short	0x010a
        /*094a*/ 	.byte	0xff
	.zero		1


	//   ....[133]....
        /*094c*/ 	.word	0x00008bf0
        /*0950*/ 	.word	0x00000000
        /*0954*/ 	.word	0x00000000
        /*0958*/ 	.short	0x010a
        /*095a*/ 	.byte	0xff
	.zero		1


	//   ....[134]....
        /*095c*/ 	.word	0x00008c50
        /*0960*/ 	.word	0x00000000
        /*0964*/ 	.word	0x00000000
        /*0968*/ 	.short	0x010a
        /*096a*/ 	.byte	0xff
	.zero		1


	//   ....[135]....
        /*096c*/ 	.word	0x00008cb0
        /*0970*/ 	.word	0x00000000
        /*0974*/ 	.word	0x00000000
        /*0978*/ 	.short	0x010a
        /*097a*/ 	.byte	0xff
	.zero		1


	//   ....[136]....
        /*097c*/ 	.word	0x00008d10
        /*0980*/ 	.word	0x00000000
        /*0984*/ 	.word	0x00000000
        /*0988*/ 	.short	0x010a
        /*098a*/ 	.byte	0xff
	.zero		1


	//   ....[137]....
        /*098c*/ 	.word	0x00008d70
        /*0990*/ 	.word	0x00000000
        /*0994*/ 	.word	0x00000000
        /*0998*/ 	.short	0x010a
        /*099a*/ 	.byte	0xff
	.zero		1


	//   ....[138]....
        /*099c*/ 	.word	0x00008dd0
        /*09a0*/ 	.word	0x00000000
        /*09a4*/ 	.word	0x00000000
        /*09a8*/ 	.short	0x010a
        /*09aa*/ 	.byte	0xff
	.zero		1


	//   ....[139]....
        /*09ac*/ 	.word	0x00008e30
        /*09b0*/ 	.word	0x00000000
        /*09b4*/ 	.word	0x00000000
        /*09b8*/ 	.short	0x010a
        /*09ba*/ 	.byte	0xff
	.zero		1


	//   ....[140]....
        /*09bc*/ 	.word	0x00008e90
        /*09c0*/ 	.word	0x00000000
        /*09c4*/ 	.word	0x00000000
        /*09c8*/ 	.short	0x010a
        /*09ca*/ 	.byte	0xff
	.zero		1


	//   ....[141]....
        /*09cc*/ 	.word	0x00008ef0
        /*09d0*/ 	.word	0x00000000
        /*09d4*/ 	.word	0x00000000
        /*09d8*/ 	.short	0x010a
        /*09da*/ 	.byte	0xff
	.zero		1


	//   ....[142]....
        /*09dc*/ 	.word	0x00008f50
        /*09e0*/ 	.word	0x00000000
        /*09e4*/ 	.word	0x00000000
        /*09e8*/ 	.short	0x010a
        /*09ea*/ 	.byte	0xff
	.zero		1


	//   ....[143]....
        /*09ec*/ 	.word	0x00008fb0
        /*09f0*/ 	.word	0x00000000
        /*09f4*/ 	.word	0x00000000
        /*09f8*/ 	.short	0x010a
        /*09fa*/ 	.byte	0xff
	.zero		1


	//   ....[144]....
        /*09fc*/ 	.word	0x00009010
        /*0a00*/ 	.word	0x00000000
        /*0a04*/ 	.word	0x00000000
        /*0a08*/ 	.short	0x010a
        /*0a0a*/ 	.byte	0xff
	.zero		1


	//   ....[145]....
        /*0a0c*/ 	.word	0x00009070
        /*0a10*/ 	.word	0x00000004
        /*0a14*/ 	.word	0x00000168
        /*0a18*/ 	.short	0x010a
        /*0a1a*/ 	.byte	0xff
	.zero		1


	//   ....[146]....
        /*0a1c*/ 	.word	0x000090d0
        /*0a20*/ 	.word	0x00000004
        /*0a24*/ 	.word	0x00000160
        /*0a28*/ 	.short	0x010a
        /*0a2a*/ 	.byte	0xff
	.zero		1


	//   ....[147]....
        /*0a2c*/ 	.word	0x00009130
        /*0a30*/ 	.word	0x00000000
        /*0a34*/ 	.word	0x00000160
        /*0a38*/ 	.short	0x010a
        /*0a3a*/ 	.byte	0xff
	.zero		1


	//   ....[148]....
        /*0a3c*/ 	.word	0x00009190
        /*0a40*/ 	.word	0x00000005
        /*0a44*/ 	.word	0x00000180
        /*0a48*/ 	.short	0x010a
        /*0a4a*/ 	.byte	0xff
	.zero		1


	//   ....[149]....
        /*0a4c*/ 	.word	0x000091f0
        /*0a50*/ 	.word	0x00000000
        /*0a54*/ 	.word	0x00000000
        /*0a58*/ 	.short	0x010a
        /*0a5a*/ 	.byte	0xff
	.zero		1


	//   ....[150]....
        /*0a5c*/ 	.word	0x00009250
        /*0a60*/ 	.word	0x00000000
        /*0a64*/ 	.word	0x00000000
        /*0a68*/ 	.short	0x010a
        /*0a6a*/ 	.byte	0xff
	.zero		1


	//   ....[151]....
        /*0a6c*/ 	.word	0x000092b0
        /*0a70*/ 	.word	0x00000000
        /*0a74*/ 	.word	0x00000000
        /*0a78*/ 	.short	0x010a
        /*0a7a*/ 	.byte	0xff
	.zero		1


	//   ....[152]....
        /*0a7c*/ 	.word	0x00009310
        /*0a80*/ 	.word	0x00000000
        /*0a84*/ 	.word	0x00000160
        /*0a88*/ 	.short	0x010a
        /*0a8a*/ 	.byte	0xff
	.zero		1


	//   ....[153]....
        /*0a8c*/ 	.word	0x00009370
        /*0a90*/ 	.word	0x00000000
        /*0a94*/ 	.word	0x00000158
        /*0a98*/ 	.short	0x010a
        /*0a9a*/ 	.byte	0xff
	.zero		1


	//   ....[154]....
        /*0a9c*/ 	.word	0x000093d0
        /*0aa0*/ 	.word	0x00000003
        /*0aa4*/ 	.word	0x00000130
        /*0aa8*/ 	.short	0x010a
        /*0aaa*/ 	.byte	0xff
	.zero		1


	//   ....[155]....
        /*0aac*/ 	.word	0x00009430
        /*0ab0*/ 	.word	0x00000003
        /*0ab4*/ 	.word	0x00000138
        /*0ab8*/ 	.short	0x010a
        /*0aba*/ 	.byte	0xff
	.zero		1


	//   ....[156]....
        /*0abc*/ 	.word	0x00009490
        /*0ac0*/ 	.word	0x00000003
        /*0ac4*/ 	.word	0x00000140
        /*0ac8*/ 	.short	0x010a
        /*0aca*/ 	.byte	0xff
	.zero		1


	//   ....[157]....
        /*0acc*/ 	.word	0x000094f0
        /*0ad0*/ 	.word	0x00000003
        /*0ad4*/ 	.word	0x00000148
        /*0ad8*/ 	.short	0x010a
        /*0ada*/ 	.byte	0xff
	.zero		1


	//   ....[158]....
        /*0adc*/ 	.word	0x00009550
        /*0ae0*/ 	.word	0x00000000
        /*0ae4*/ 	.word	0x00000130
        /*0ae8*/ 	.short	0x010a
        /*0aea*/ 	.byte	0xff
	.zero		1


	//   ....[159]....
        /*0aec*/ 	.word	0x000095b0
        /*0af0*/ 	.word	0x00000000
        /*0af4*/ 	.word	0x00000138
        /*0af8*/ 	.short	0x010a
        /*0afa*/ 	.byte	0xff
	.zero		1


	//   ....[160]....
        /*0afc*/ 	.word	0x00009610
        /*0b00*/ 	.word	0x00000000
        /*0b04*/ 	.word	0x00000140
        /*0b08*/ 	.short	0x010a
        /*0b0a*/ 	.byte	0xff
	.zero		1


	//   ....[161]....
        /*0b0c*/ 	.word	0x00009670
        /*0b10*/ 	.word	0x00000000
        /*0b14*/ 	.word	0x00000160
        /*0b18*/ 	.short	0x010a
        /*0b1a*/ 	.byte	0xff
	.zero		1


	//   ....[162]....
        /*0b1c*/ 	.word	0x000096d0
        /*0b20*/ 	.word	0x00000002
        /*0b24*/ 	.word	0x00000110
        /*0b28*/ 	.short	0x010a
        /*0b2a*/ 	.byte	0xff
	.zero		1


	//   ....[163]....
        /*0b2c*/ 	.word	0x00009720
        /*0b30*/ 	.word	0x00000053
        /*0b34*/ 	.word	0x00000170
        /*0b38*/ 	.short	0x010a
        /*0b3a*/ 	.byte	0xff
	.zero		1


	//   ....[164]....
        /*0b3c*/ 	.word	0x00009770
        /*0b40*/ 	.word	0x00000004
        /*0b44*/ 	.word	0x00000110
        /*0b48*/ 	.short	0x010a
        /*0b4a*/ 	.byte	0xff
	.zero		1


	//   ....[165]....
        /*0b4c*/ 	.word	0x000097c0
        /*0b50*/ 	.word	0x00000010
        /*0b54*/ 	.word	0x00000110
        /*0b58*/ 	.short	0x010a
        /*0b5a*/ 	.byte	0xff
	.zero		1


	//   ....[166]....
        /*0b5c*/ 	.word	0x00009810
        /*0b60*/ 	.word	0x00000011
        /*0b64*/ 	.word	0x00000110
        /*0b68*/ 	.short	0x010a
        /*0b6a*/ 	.byte	0xff
	.zero		1


	//----- nvinfo : EIATTR_NUM_MBARRIERS
	.align		4
.L_47:
        /*0b6c*/ 	.byte	0x03, 0x38
        /*0b6e*/ 	.short	0x0032


	//----- nvinfo : EIATTR_EXIT_INSTR_OFFSETS
	.align		4
        /*0b70*/ 	.byte	0x04, 0x1c
        /*0b72*/ 	.short	(.L_49 - .L_48)


	//   ....[0]....
.L_48:
        /*0b74*/ 	.word	0x000032c0


	//   ....[1]....
        /*0b78*/ 	.word	0x00003550


	//   ....[2]....
        /*0b7c*/ 	.word	0x000035b0


	//   ....[3]....
        /*0b80*/ 	.word	0x000042d0


	//   ....[4]....
        /*0b84*/ 	.word	0x00005460


	//   ....[5]....
        /*0b88*/ 	.word	0x000054a0


	//   ....[6]....
        /*0b8c*/ 	.word	0x00008810


	//   ....[7]....
        /*0b90*/ 	.word	0x00008890


	//   ....[8]....
        /*0b94*/ 	.word	0x000088c0


	//   ....[9]....
        /*0b98*/ 	.word	0x00008930


	//----- nvinfo : EIATTR_MAX_THREADS
	.align		4
.L_49:
        /*0b9c*/ 	.byte	0x04, 0x05
        /*0b9e*/ 	.short	(.L_51 - .L_50)
.L_50:
        /*0ba0*/ 	.word	0x00000100
        /*0ba4*/ 	.word	0x00000001
        /*0ba8*/ 	.word	0x00000001


	//----- nvinfo : EIATTR_CRS_STACK_SIZE
	.align		4
.L_51:
        /*0bac*/ 	.byte	0x04, 0x1e
        /*0bae*/ 	.short	(.L_53 - .L_52)
.L_52:
        /*0bb0*/ 	.word	0x00000000


	//----- nvinfo : EIATTR_CBANK_PARAM_SIZE
	.align		4
.L_53:
        /*0bb4*/ 	.byte	0x03, 0x19
        /*0bb6*/ 	.short	0x0800


	//----- nvinfo : EIATTR_PARAM_CBANK
	.align		4
        /*0bb8*/ 	.byte	0x04, 0x0a
        /*0bba*/ 	.short	(.L_55 - .L_54)
	.align		4
.L_54:
        /*0bbc*/ 	.word	index@(.nv.constant0._ZN7cutlass13device_kernelINS_4conv6kernel13ConvUniversalINS1_16ConvProblemShapeILNS1_8OperatorE0ELi2EEENS1_10collective14CollectiveConvINS1_47MainloopSm100TmaUmmaWarpSpecializedImplicitGemmILS5_0ELi17ELi2ELi1ELi2EN4cute5tupleIJNSA_1CILi1EEESD_SD_EEEEENSB_IJNSC_ILi64EEENSC_ILi128EEENSB_IJNSC_ILi32EEEEEEEEENS_10bfloat16_tESL_NSA_8TiledMMAINSA_8MMA_AtomIJNSA_20SM100_MMA_F16BF16_SSISL_SL_fLi64ELi128ELNSA_4UMMA5MajorE0ELSQ_0ELNSP_7ScaleInE0ELSR_0EEEEEENSA_6LayoutISE_NSB_IJNSC_ILi0EEESV_SV_EEEEENSB_IJNSA_10UnderscoreESY_SY_EEEEENS7_6detail27Sm100ImplicitGemmTileTraitsINSA_20SM90_TMA_LOAD_IM2COLENSA_14ComposedLayoutINSA_7SwizzleILi2ELi4ELi3EEENSA_18smem_ptr_flag_bitsILi16EEENSU_INSB_IJNSC_ILi8EEESI_EEENSB_IJSI_SD_EEEEEEEvEENS12_INSA_13SM90_TMA_LOADES1D_vEEEENS_8epilogue10collective18CollectiveEpilogueINS1I_23Sm100TmaWarpSpecializedILi4ELi2ELi16ELb1ELb0EEEJSK_NSB_IJNSU_ISG_SD_EENSU_ISI_SD_EEEEESL_NSB_IJNSB_IJlllEEESD_SV_EEESL_S1R_NS1I_6fusion15FusionCallbacksIS1M_NS1S_17LinearCombinationISL_fSL_fLNS_15FloatRoundStyleE2EEESK_S1P_JEEENSA_5SM1004TMEM4LOAD26SM100_TMEM_LOAD_16dp256b4xES13_S1D_NSA_17SM75_U32x4_LDSM_NENSA_21SM90_TMA_STORE_IM2COLES1D_NSA_17SM90_U32x4_STSM_NENSA_39AutoVectorizingCopyWithAssumedAlignmentILi128EEEEEEvvEEEEvNT_6ParamsE)
        /*0bc0*/ 	.short	0x0380
        /*0bc2*/ 	.short	0x0800


	//----- nvinfo : EIATTR_SW_WAR
	.align		4
.L_55:
        /*0bc4*/ 	.byte	0x04, 0x36
        /*0bc6*/ 	.short	(.L_57 - .L_56)
.L_56:
        /*0bc8*/ 	.word	0x00000008
.L_57:


//--------------------- .nv.callgraph             --------------------------
	.section	.nv.callgraph,"",@"SHT_CUDA_CALLGRAPH"
	.align	4
	.sectionentsize	8
	.align		4
        /*0000*/ 	.word	0x00000000
	.align		4
        /*0004*/ 	.word	0xffffffff
	.align		4
        /*0008*/ 	.word	index@(_ZN7cutlass13device_kernelINS_4conv6kernel13ConvUniversalINS1_16ConvProblemShapeILNS1_8OperatorE0ELi2EEENS1_10collective14CollectiveConvINS1_47MainloopSm100TmaUmmaWarpSpecializedImplicitGemmILS5_0ELi17ELi2ELi1ELi2EN4cute5tupleIJNSA_1CILi1EEESD_SD_EEEEENSB_IJNSC_ILi64EEENSC_ILi128EEENSB_IJNSC_ILi32EEEEEEEEENS_10bfloat16_tESL_NSA_8TiledMMAINSA_8MMA_AtomIJNSA_20SM100_MMA_F16BF16_SSISL_SL_fLi64ELi128ELNSA_4UMMA5MajorE0ELSQ_0ELNSP_7ScaleInE0ELSR_0EEEEEENSA_6LayoutISE_NSB_IJNSC_ILi0EEESV_SV_EEEEENSB_IJNSA_10UnderscoreESY_SY_EEEEENS7_6detail27Sm100ImplicitGemmTileTraitsINSA_20SM90_TMA_LOAD_IM2COLENSA_14ComposedLayoutINSA_7SwizzleILi2ELi4ELi3EEENSA_18smem_ptr_flag_bitsILi16EEENSU_INSB_IJNSC_ILi8EEESI_EEENSB_IJSI_SD_EEEEEEEvEENS12_INSA_13SM90_TMA_LOADES1D_vEEEENS_8epilogue10collective18CollectiveEpilogueINS1I_23Sm100TmaWarpSpecializedILi4ELi2ELi16ELb1ELb0EEEJSK_NSB_IJNSU_ISG_SD_EENSU_ISI_SD_EEEEESL_NSB_IJNSB_IJlllEEESD_SV_EEESL_S1R_NS1I_6fusion15FusionCallbacksIS1M_NS1S_17LinearCombinationISL_fSL_fLNS_15FloatRoundStyleE2EEESK_S1P_JEEENSA_5SM1004TMEM4LOAD26SM100_TMEM_LOAD_16dp256b4xES13_S1D_NSA_17SM75_U32x4_LDSM_NENSA_21SM90_TMA_STORE_IM2COLES1D_NSA_17SM90_U32x4_STSM_NENSA_39AutoVectorizingCopyWithAssumedAlignmentILi128EEEEEEvvEEEEvNT_6ParamsE)
	.align		4
        /*000c*/ 	.word	index@(__assertfail)
	.align		4
        /*0010*/ 	.word	0x00000000
	.align		4
        /*0014*/ 	.word	0xfffffffe
	.align		4
        /*0018*/ 	.word	0x00000000
	.align		4
        /*001c*/ 	.word	0xfffffffd
	.align		4
        /*0020*/ 	.word	0x00000000
	.align		4
        /*0024*/ 	.word	0xfffffffc


//--------------------- .nv.constant4             --------------------------
	.section	.nv.constant4,"a",@progbits
	.align	8
	.align		8
.nv.constant4:
        /*0000*/ 	.dword	__assertfail
	.align		8
        /*0008*/ 	.dword	__unnamed_1
	.align		8
        /*0010*/ 	.dword	__unnamed_2
	.align		8
        /*0018*/ 	.dword	_ZN39_INTERNAL_3c8b498d_4_k_cu_bd312019_31264cuda3std3__45__cpo5beginE
	.align		8
        /*0020*/ 	.dword	_ZN39_INTERNAL_3c8b498d_4_k_cu_bd312019_31264cuda3std3__45__cpo3endE
	.align		8
        /*0028*/ 	.dword	_ZN39_INTERNAL_3c8b498d_4_k_cu_bd312019_31264cuda3std3__45__cpo6cbeginE
	.align		8
        /*0030*/ 	.dword	_ZN39_INTERNAL_3c8b498d_4_k_cu_bd312019_31264cuda3std3__45__cpo4cendE
	.align		8
        /*0038*/ 	.dword	_ZN39_INTERNAL_3c8b498d_4_k_cu_bd312019_31264cuda3std3__441_GLOBAL__N__3c8b498d_4_k_cu_bd312019_31266ignoreE
	.align		8
        /*0040*/ 	.dword	_ZN39_INTERNAL_3c8b498d_4_k_cu_bd312019_31264cuda3std3__419piecewise_constructE
	.align		8
        /*0048*/ 	.dword	_ZN39_INTERNAL_3c8b498d_4_k_cu_bd312019_31264cuda3std3__48in_placeE
	.align		8
        /*0050*/ 	.dword	_ZN39_INTERNAL_3c8b498d_4_k_cu_bd312019_31264cuda3std6ranges3__45__cpo4swapE
	.align		8
        /*0058*/ 	.dword	_ZN39_INTERNAL_3c8b498d_4_k_cu_bd312019_31264cuda3std6ranges3__45__cpo9iter_moveE
	.align		8
        /*0060*/ 	.dword	_ZN39_INTERNAL_3c8b498d_4_k_cu_bd312019_31264cute7productE
	.align		8
        /*0068*/ 	.dword	_ZN39_INTERNAL_3c8b498d_4_k_cu_bd312019_31264cute1_E
	.align		8
        /*0070*/ 	.dword	$str$27
	.align		8
        /*0078*/ 	.dword	$str$28
	.align		8
        /*0080*/ 	.dword	$str$29
	.align		8
        /*0088*/ 	.dword	$str$30


//--------------------- .text._ZN7cutlass13device_kernelINS_4conv6kernel13ConvUniversalINS1_16ConvProblemShapeILNS1_8OperatorE0ELi2EEENS1_10collective14CollectiveConvINS1_47MainloopSm100TmaUmmaWarpSpecializedImplicitGemmILS5_0ELi17ELi2ELi1ELi2EN4cute5tupleIJNSA_1CILi1EEESD_SD_EEEEENSB_IJNSC_ILi64EEENSC_ILi128EEENSB_IJNSC_ILi32EEEEEEEEENS_10bfloat16_tESL_NSA_8TiledMMAINSA_8MMA_AtomIJNSA_20SM100_MMA_F16BF16_SSISL_SL_fLi64ELi128ELNSA_4UMMA5MajorE0ELSQ_0ELNSP_7ScaleInE0ELSR_0EEEEEENSA_6LayoutISE_NSB_IJNSC_ILi0EEESV_SV_EEEEENSB_IJNSA_10UnderscoreESY_SY_EEEEENS7_6detail27Sm100ImplicitGemmTileTraitsINSA_20SM90_TMA_LOAD_IM2COLENSA_14ComposedLayoutINSA_7SwizzleILi2ELi4ELi3EEENSA_18smem_ptr_flag_bitsILi16EEENSU_INSB_IJNSC_ILi8EEESI_EEENSB_IJSI_SD_EEEEEEEvEENS12_INSA_13SM90_TMA_LOADES1D_vEEEENS_8epilogue10collective18CollectiveEpilogueINS1I_23Sm100TmaWarpSpecializedILi4ELi2ELi16ELb1ELb0EEEJSK_NSB_IJNSU_ISG_SD_EENSU_ISI_SD_EEEEESL_NSB_IJNSB_IJlllEEESD_SV_EEESL_S1R_NS1I_6fusion15FusionCallbacksIS1M_NS1S_17LinearCombinationISL_fSL_fLNS_15FloatRoundStyleE2EEESK_S1P_JEEENSA_5SM1004TMEM4LOAD26SM100_TMEM_LOAD_16dp256b4xES13_S1D_NSA_17SM75_U32x4_LDSM_NENSA_21SM90_TMA_STORE_IM2COLES1D_NSA_17SM90_U32x4_STSM_NENSA_39AutoVectorizingCopyWithAssumedAlignmentILi128EEEEEEvvEEEEvNT_6ParamsE --------------------------
	.section	.text._ZN7cutlass13device_kernelINS_4conv6kernel13ConvUniversalINS1_16ConvProblemShapeILNS1_8OperatorE0ELi2EEENS1_10collective14CollectiveConvINS1_47MainloopSm100TmaUmmaWarpSpecializedImplicitGemmILS5_0ELi17ELi2ELi1ELi2EN4cute5tupleIJNSA_1CILi1EEESD_SD_EEEEENSB_IJNSC_ILi64EEENSC_ILi128EEENSB_IJNSC_ILi32EEEEEEEEENS_10bfloat16_tESL_NSA_8TiledMMAINSA_8MMA_AtomIJNSA_20SM100_MMA_F16BF16_SSISL_SL_fLi64ELi128ELNSA_4UMMA5MajorE0ELSQ_0ELNSP_7ScaleInE0ELSR_0EEEEEENSA_6LayoutISE_NSB_IJNSC_ILi0EEESV_SV_EEEEENSB_IJNSA_10UnderscoreESY_SY_EEEEENS7_6detail27Sm100ImplicitGemmTileTraitsINSA_20SM90_TMA_LOAD_IM2COLENSA_14ComposedLayoutINSA_7SwizzleILi2ELi4ELi3EEENSA_18smem_ptr_flag_bitsILi16EEENSU_INSB_IJNSC_ILi8EEESI_EEENSB_IJSI_SD_EEEEEEEvEENS12_INSA_13SM90_TMA_LOADES1D_vEEEENS_8epilogue10collective18CollectiveEpilogueINS1I_23Sm100TmaWarpSpecializedILi4ELi2ELi16ELb1ELb0EEEJSK_NSB_IJNSU_ISG_SD_EENSU_ISI_SD_EEEEESL_NSB_IJNSB_IJlllEEESD_SV_EEESL_S1R_NS1I_6fusion15FusionCallbacksIS1M_NS1S_17LinearCombinationISL_fSL_fLNS_15FloatRoundStyleE2EEESK_S1P_JEEENSA_5SM1004TMEM4LOAD26SM100_TMEM_LOAD_16dp256b4xES13_S1D_NSA_17SM75_U32x4_LDSM_NENSA_21SM90_TMA_STORE_IM2COLES1D_NSA_17SM90_U32x4_STSM_NENSA_39AutoVectorizingCopyWithAssumedAlignmentILi128EEEEEEvvEEEEvNT_6ParamsE,"ax",@progbits
	.align	128
.text._ZN7cutlass13device_kernelINS_4conv6kernel13ConvUniversalINS1_16ConvProblemShapeILNS1_8OperatorE0ELi2EEENS1_10collective14CollectiveConvINS1_47MainloopSm100TmaUmmaWarpSpecializedImplicitGemmILS5_0ELi17ELi2ELi1ELi2EN4cute5tupleIJNSA_1CILi1EEESD_SD_EEEEENSB_IJNSC_ILi64EEENSC_ILi128EEENSB_IJNSC_ILi32EEEEEEEEENS_10bfloat16_tESL_NSA_8TiledMMAINSA_8MMA_AtomIJNSA_20SM100_MMA_F16BF16_SSISL_SL_fLi64ELi128ELNSA_4UMMA5MajorE0ELSQ_0ELNSP_7ScaleInE0ELSR_0EEEEEENSA_6LayoutISE_NSB_IJNSC_ILi0EEESV_SV_EEEEENSB_IJNSA_10UnderscoreESY_SY_EEEEENS7_6detail27Sm100ImplicitGemmTileTraitsINSA_20SM90_TMA_LOAD_IM2COLENSA_14ComposedLayoutINSA_7SwizzleILi2ELi4ELi3EEENSA_18smem_ptr_flag_bitsILi16EEENSU_INSB_IJNSC_ILi8EEESI_EEENSB_IJSI_SD_EEEEEEEvEENS12_INSA_13SM90_TMA_LOADES1D_vEEEENS_8epilogue10collective18CollectiveEpilogueINS1I_23Sm100TmaWarpSpecializedILi4ELi2ELi16ELb1ELb0EEEJSK_NSB_IJNSU_ISG_SD_EENSU_ISI_SD_EEEEESL_NSB_IJNSB_IJlllEEESD_SV_EEESL_S1R_NS1I_6fusion15FusionCallbacksIS1M_NS1S_17LinearCombinationISL_fSL_fLNS_15FloatRoundStyleE2EEESK_S1P_JEEENSA_5SM1004TMEM4LOAD26SM100_TMEM_LOAD_16dp256b4xES13_S1D_NSA_17SM75_U32x4_LDSM_NENSA_21SM90_TMA_STORE_IM2COLES1D_NSA_17SM90_U32x4_STSM_NENSA_39AutoVectorizingCopyWithAssumedAlignmentILi128EEEEEEvvEEEEvNT_6ParamsE:
        .type           _ZN7cutlass13device_kernelINS_4conv6kernel13ConvUniversalINS1_16ConvProblemShapeILNS1_8OperatorE0ELi2EEENS1_10collective14CollectiveConvINS1_47MainloopSm100TmaUmmaWarpSpecializedImplicitGemmILS5_0ELi17ELi2ELi1ELi2EN4cute5tupleIJNSA_1CILi1EEESD_SD_EEEEENSB_IJNSC_ILi64EEENSC_ILi128EEENSB_IJNSC_ILi32EEEEEEEEENS_10bfloat16_tESL_NSA_8TiledMMAINSA_8MMA_AtomIJNSA_20SM100_MMA_F16BF16_SSISL_SL_fLi64ELi128ELNSA_4UMMA5MajorE0ELSQ_0ELNSP_7ScaleInE0ELSR_0EEEEEENSA_6LayoutISE_NSB_IJNSC_ILi0EEESV_SV_EEEEENSB_IJNSA_10UnderscoreESY_SY_EEEEENS7_6detail27Sm100ImplicitGemmTileTraitsINSA_20SM90_TMA_LOAD_IM2COLENSA_14ComposedLayoutINSA_7SwizzleILi2ELi4ELi3EEENSA_18smem_ptr_flag_bitsILi16EEENSU_INSB_IJNSC_ILi8EEESI_EEENSB_IJSI_SD_EEEEEEEvEENS12_INSA_13SM90_TMA_LOADES1D_vEEEENS_8epilogue10collective18CollectiveEpilogueINS1I_23Sm100TmaWarpSpecializedILi4ELi2ELi16ELb1ELb0EEEJSK_NSB_IJNSU_ISG_SD_EENSU_ISI_SD_EEEEESL_NSB_IJNSB_IJlllEEESD_SV_EEESL_S1R_NS1I_6fusion15FusionCallbacksIS1M_NS1S_17LinearCombinationISL_fSL_fLNS_15FloatRoundStyleE2EEESK_S1P_JEEENSA_5SM1004TMEM4LOAD26SM100_TMEM_LOAD_16dp256b4xES13_S1D_NSA_17SM75_U32x4_LDSM_NENSA_21SM90_TMA_STORE_IM2COLES1D_NSA_17SM90_U32x4_STSM_NENSA_39AutoVectorizingCopyWithAssumedAlignmentILi128EEEEEEvvEEEEvNT_6ParamsE,@function
        .size           _ZN7cutlass13device_kernelINS_4conv6kernel13ConvUniversalINS1_16ConvProblemShapeILNS1_8OperatorE0ELi2EEENS1_10collective14CollectiveConvINS1_47MainloopSm100TmaUmmaWarpSpecializedImplicitGemmILS5_0ELi17ELi2ELi1ELi2EN4cute5tupleIJNSA_1CILi1EEESD_SD_EEEEENSB_IJNSC_ILi64EEENSC_ILi128EEENSB_IJNSC_ILi32EEEEEEEEENS_10bfloat16_tESL_NSA_8TiledMMAINSA_8MMA_AtomIJNSA_20SM100_MMA_F16BF16_SSISL_SL_fLi64ELi128ELNSA_4UMMA5MajorE0ELSQ_0ELNSP_7ScaleInE0ELSR_0EEEEEENSA_6LayoutISE_NSB_IJNSC_ILi0EEESV_SV_EEEEENSB_IJNSA_10UnderscoreESY_SY_EEEEENS7_6detail27Sm100ImplicitGemmTileTraitsINSA_20SM90_TMA_LOAD_IM2COLENSA_14ComposedLayoutINSA_7SwizzleILi2ELi4ELi3EEENSA_18smem_ptr_flag_bitsILi16EEENSU_INSB_IJNSC_ILi8EEESI_EEENSB_IJSI_SD_EEEEEEEvEENS12_INSA_13SM90_TMA_LOADES1D_vEEEENS_8epilogue10collective18CollectiveEpilogueINS1I_23Sm100TmaWarpSpecializedILi4ELi2ELi16ELb1ELb0EEEJSK_NSB_IJNSU_ISG_SD_EENSU_ISI_SD_EEEEESL_NSB_IJNSB_IJlllEEESD_SV_EEESL_S1R_NS1I_6fusion15FusionCallbacksIS1M_NS1S_17LinearCombinationISL_fSL_fLNS_15FloatRoundStyleE2EEESK_S1P_JEEENSA_5SM1004TMEM4LOAD26SM100_TMEM_LOAD_16dp256b4xES13_S1D_NSA_17SM75_U32x4_LDSM_NENSA_21SM90_TMA_STORE_IM2COLES1D_NSA_17SM90_U32x4_STSM_NENSA_39AutoVectorizingCopyWithAssumedAlignmentILi128EEEEEEvvEEEEvNT_6ParamsE,(.L_x_206 - _ZN7cutlass13device_kernelINS_4conv6kernel13ConvUniversalINS1_16ConvProblemShapeILNS1_8OperatorE0ELi2EEENS1_10collective14CollectiveConvINS1_47MainloopSm100TmaUmmaWarpSpecializedImplicitGemmILS5_0ELi17ELi2ELi1ELi2EN4cute5tupleIJNSA_1CILi1EEESD_SD_EEEEENSB_IJNSC_ILi64EEENSC_ILi128EEENSB_IJNSC_ILi32EEEEEEEEENS_10bfloat16_tESL_NSA_8TiledMMAINSA_8MMA_AtomIJNSA_20SM100_MMA_F16BF16_SSISL_SL_fLi64ELi128ELNSA_4UMMA5MajorE0ELSQ_0ELNSP_7ScaleInE0ELSR_0EEEEEENSA_6LayoutISE_NSB_IJNSC_ILi0EEESV_SV_EEEEENSB_IJNSA_10UnderscoreESY_SY_EEEEENS7_6detail27Sm100ImplicitGemmTileTraitsINSA_20SM90_TMA_LOAD_IM2COLENSA_14ComposedLayoutINSA_7SwizzleILi2ELi4ELi3EEENSA_18smem_ptr_flag_bitsILi16EEENSU_INSB_IJNSC_ILi8EEESI_EEENSB_IJSI_SD_EEEEEEEvEENS12_INSA_13SM90_TMA_LOADES1D_vEEEENS_8epilogue10collective18CollectiveEpilogueINS1I_23Sm100TmaWarpSpecializedILi4ELi2ELi16ELb1ELb0EEEJSK_NSB_IJNSU_ISG_SD_EENSU_ISI_SD_EEEEESL_NSB_IJNSB_IJlllEEESD_SV_EEESL_S1R_NS1I_6fusion15FusionCallbacksIS1M_NS1S_17LinearCombinationISL_fSL_fLNS_15FloatRoundStyleE2EEESK_S1P_JEEENSA_5SM1004TMEM4LOAD26SM100_TMEM_LOAD_16dp256b4xES13_S1D_NSA_17SM75_U32x4_LDSM_NENSA_21SM90_TMA_STORE_IM2COLES1D_NSA_17SM90_U32x4_STSM_NENSA_39AutoVectorizingCopyWithAssumedAlignmentILi128EEEEEEvvEEEEvNT_6ParamsE)
        .other          _ZN7cutlass13device_kernelINS_4conv6kernel13ConvUniversalINS1_16ConvProblemShapeILNS1_8OperatorE0ELi2EEENS1_10collective14CollectiveConvINS1_47MainloopSm100TmaUmmaWarpSpecializedImplicitGemmILS5_0ELi17ELi2ELi1ELi2EN4cute5tupleIJNSA_1CILi1EEESD_SD_EEEEENSB_IJNSC_ILi64EEENSC_ILi128EEENSB_IJNSC_ILi32EEEEEEEEENS_10bfloat16_tESL_NSA_8TiledMMAINSA_8MMA_AtomIJNSA_20SM100_MMA_F16BF16_SSISL_SL_fLi64ELi128ELNSA_4UMMA5MajorE0ELSQ_0ELNSP_7ScaleInE0ELSR_0EEEEEENSA_6LayoutISE_NSB_IJNSC_ILi0EEESV_SV_EEEEENSB_IJNSA_10UnderscoreESY_SY_EEEEENS7_6detail27Sm100ImplicitGemmTileTraitsINSA_20SM90_TMA_LOAD_IM2COLENSA_14ComposedLayoutINSA_7SwizzleILi2ELi4ELi3EEENSA_18smem_ptr_flag_bitsILi16EEENSU_INSB_IJNSC_ILi8EEESI_EEENSB_IJSI_SD_EEEEEEEvEENS12_INSA_13SM90_TMA_LOADES1D_vEEEENS_8epilogue10collective18CollectiveEpilogueINS1I_23Sm100TmaWarpSpecializedILi4ELi2ELi16ELb1ELb0EEEJSK_NSB_IJNSU_ISG_SD_EENSU_ISI_SD_EEEEESL_NSB_IJNSB_IJlllEEESD_SV_EEESL_S1R_NS1I_6fusion15FusionCallbacksIS1M_NS1S_17LinearCombinationISL_fSL_fLNS_15FloatRoundStyleE2EEESK_S1P_JEEENSA_5SM1004TMEM4LOAD26SM100_TMEM_LOAD_16dp256b4xES13_S1D_NSA_17SM75_U32x4_LDSM_NENSA_21SM90_TMA_STORE_IM2COLES1D_NSA_17SM90_U32x4_STSM_NENSA_39AutoVectorizingCopyWithAssumedAlignmentILi128EEEEEEvvEEEEvNT_6ParamsE,@"STO_CUDA_ENTRY STV_DEFAULT"
_ZN7cutlass13device_kernelINS_4conv6kernel13ConvUniversalINS1_16ConvProblemShapeILNS1_8OperatorE0ELi2EEENS1_10collective14CollectiveConvINS1_47MainloopSm100TmaUmmaWarpSpecializedImplicitGemmILS5_0ELi17ELi2ELi1ELi2EN4cute5tupleIJNSA_1CILi1EEESD_SD_EEEEENSB_IJNSC_ILi64EEENSC_ILi128EEENSB_IJNSC_ILi32EEEEEEEEENS_10bfloat16_tESL_NSA_8TiledMMAINSA_8MMA_AtomIJNSA_20SM100_MMA_F16BF16_SSISL_SL_fLi64ELi128ELNSA_4UMMA5MajorE0ELSQ_0ELNSP_7ScaleInE0ELSR_0EEEEEENSA_6LayoutISE_NSB_IJNSC_ILi0EEESV_SV_EEEEENSB_IJNSA_10UnderscoreESY_SY_EEEEENS7_6detail27Sm100ImplicitGemmTileTraitsINSA_20SM90_TMA_LOAD_IM2COLENSA_14ComposedLayoutINSA_7SwizzleILi2ELi4ELi3EEENSA_18smem_ptr_flag_bitsILi16EEENSU_INSB_IJNSC_ILi8EEESI_EEENSB_IJSI_SD_EEEEEEEvEENS12_INSA_13SM90_TMA_LOADES1D_vEEEENS_8epilogue10collective18CollectiveEpilogueINS1I_23Sm100TmaWarpSpecializedILi4ELi2ELi16ELb1ELb0EEEJSK_NSB_IJNSU_ISG_SD_EENSU_ISI_SD_EEEEESL_NSB_IJNSB_IJlllEEESD_SV_EEESL_S1R_NS1I_6fusion15FusionCallbacksIS1M_NS1S_17LinearCombinationISL_fSL_fLNS_15FloatRoundStyleE2EEESK_S1P_JEEENSA_5SM1004TMEM4LOAD26SM100_TMEM_LOAD_16dp256b4xES13_S1D_NSA_17SM75_U32x4_LDSM_NENSA_21SM90_TMA_STORE_IM2COLES1D_NSA_17SM90_U32x4_STSM_NENSA_39AutoVectorizingCopyWithAssumedAlignmentILi128EEEEEEvvEEEEvNT_6ParamsE:
[----:B------:R-:W1:Y:S01]  /*0000*/  LDC R1, c[0x0][0x37c] ;  /* 0x0000df00ff017b82 */ /* 0x000e620000000800 */
[----:B------:R-:W2:Y:S01]  /*0010*/  S2R R72, SR_TID.X ;  /* 0x0000000000487919 */ /* 0x000ea20000002100 */
[----:B------:R-:W3:Y:S01]  /*0020*/  LDCU.64 UR4, c[0x0][0x890] ;  /* 0x00011200ff0477ac */ /* 0x000ee20008000a00 */
[----:B-1----:R-:W-:Y:S01]  /*0030*/  VIADD R1, R1, 0xfffffff8 ;  /* 0xfffffff801017836 */ /* 0x002fe20000000000 */
[----:B------:R-:W-:Y:S02]  /*0040*/  PRMT R63, RZ, 0x7610, R63 ;  /* 0x00007610ff3f7816 */ /* 0x000fe4000000003f */
[----:B------:R-:W-:Y:S01]  /*0050*/  ELECT P5, URZ, PT ;  /* 0x0000000000ff782f */ /* 0x000fe200038a0000 */
[----:B------:R-:W1:Y:S01]  /*0060*/  LDCU.64 UR48, c[0x0][0x358] ;  /* 0x00006b00ff3077ac */ /* 0x000e620008000a00 */
[----:B---3--:R-:W-:-:S04]  /*0070*/  UISETP.NE.U32.AND UP0, UPT, UR4, URZ, UPT ;  /* 0x000000ff0400728c */ /* 0x008fc8000bf05070 */
[----:B------:R-:W-:Y:S01]  /*0080*/  UISETP.NE.AND.EX UP0, UPT, UR5, URZ, UPT, UP0 ;  /* 0x000000ff0500728c */ /* 0x000fe2000bf05300 */
[----:B--2---:R-:W-:-:S05]  /*0090*/  SHF.R.U32.HI R73, RZ, 0x5, R72 ;  /* 0x00000005ff497819 */ /* 0x004fca0000011648 */
[----:B------:R-:W2:Y:S02]  /*00a0*/  SHFL.IDX PT, R0, R73, RZ, 0x1f ;  /* 0x00001fff49007589 */ /* 0x000ea400000e0000 */
[----:B--2---:R-:W-:Y:S01]  /*00b0*/  R2UR UR8, R0 ;  /* 0x00000000000872ca */ /* 0x004fe200000e0000 */
[----:B-1----:R-:W-:-:S14]  /*00c0*/  BRA.U UP0, `(.L_x_0) ;  /* 0x00000001002c7547 */ /* 0x002fdc000b800000 */
[----:B------:R-:W1:Y:S02]  /*00d0*/  LDCU.64 UR6, c[0x0][0x888] ;  /* 0x00011100ff0677ac */ /* 0x000e640008000a00 */
[----:B-1----:R-:W-:-:S04]  /*00e0*/  UISETP.NE.U32.AND UP0, UPT, UR6, URZ, UPT ;  /* 0x000000ff0600728c */ /* 0x002fc8000bf05070 */
[----:B------:R-:W-:-:S09]  /*00f0*/  UISETP.NE.AND.EX UP0, UPT, UR7, URZ, UPT, UP0 ;  /* 0x000000ff0700728c */ /* 0x000fd2000bf05300 */
[----:B------:R-:W-:Y:S05]  /*0100*/  BRA.U !UP0, `(.L_x_1) ;  /* 0x0000000108107547 */ /* 0x000fea000b800000 */
[----:B------:R-:W1:Y:S02]  /*0110*/  LDC.64 R2, c[0x0][0x888] ;  /* 0x00022200ff027b82 */ /* 0x000e640000000a00 */
[----:B-1----:R1:W5:Y:S01]  /*0120*/  LDG.E R35, desc[UR48][R2.64] ;  /* 0x0000003002237981 */ /* 0x002362000c1e1900 */
[----:B------:R-:W-:Y:S01]  /*0130*/  HFMA2 R63, -RZ, RZ, 0, 5.9604644775390625e-08 ;  /* 0x00000001ff3f7431 */ /* 0x000fe200000001ff */
[----:B------:R-:W-:Y:S05]  /*0140*/  BRA `(.L_x_0) ;  /* 0x00000000000c7947 */ /* 0x000fea0003800000 */
.L_x_1:
[----:B------:R-:W1:Y:S01]  /*0150*/  LDCU UR6, c[0x0][0x880] ;  /* 0x00011000ff0677ac */ /* 0x000e620008000800 */
[----:B------:R-:W-:Y:S01]  /*0160*/  HFMA2 R63, -RZ, RZ, 0, 5.9604644775390625e-08 ;  /* 0x00000001ff3f7431 */ /* 0x000fe200000001ff */
[----:B-1----:R-:W-:-:S07]  /*0170*/  MOV R35, UR6 ;  /* 0x0000000600237c02 */ /* 0x002fce0008000f00 */
.L_x_0:
[----:B------:R-:W2:Y:S02]  /*0180*/  LDCU.64 UR6, c[0x0][0x8b0] ;  /* 0x00011600ff0677ac */ /* 0x000ea40008000a00 */
[----:B--2---:R-:W-:-:S04]  /*0190*/  UISETP.NE.U32.AND UP0, UPT, UR6, URZ, UPT ;  /* 0x000000ff0600728c */ /* 0x004fc8000bf05070 */
[----:B------:R-:W-:-:S09]  /*01a0*/  UISETP.NE.AND.EX UP0, UPT, UR7, URZ, UPT, UP0 ;  /* 0x000000ff0700728c */ /* 0x000fd2000bf05300 */
[----:B------:R-:W-:Y:S05]  /*01b0*/  BRA.U UP0, `(.L_x_2) ;  /* 0x0000000100247547 */ /* 0x000fea000b800000 */
[----:B------:R-:W2:Y:S02]  /*01c0*/  LDCU.64 UR6, c[0x0][0x8a8] ;  /* 0x00011500ff0677ac */ /* 0x000ea40008000a00 */
[----:B--2---:R-:W-:-:S04]  /*01d0*/  UISETP.NE.U32.AND UP0, UPT, UR6, URZ, UPT ;  /* 0x000000ff0600728c */ /* 0x004fc8000bf05070 */
[----:B------:R-:W-:-:S09]  /*01e0*/  UISETP.NE.AND.EX UP0, UPT, UR7, URZ, UPT, UP0 ;  /* 0x000000ff0700728c */ /* 0x000fd2000bf05300 */
[----:B------:R-:W-:Y:S05]  /*01f0*/  BRA.U !UP0, `(.L_x_3) ;  /* 0x00000001080c7547 */ /* 0x000fea000b800000 */
[----:B-1----:R-:W1:Y:S02]  /*0200*/  LDC.64 R2, c[0x0][0x8a8] ;  /* 0x00022a00ff027b82 */ /* 0x002e640000000a00 */
[----:B-1----:R2:W5:Y:S01]  /*0210*/  LDG.E R33, desc[UR48][R2.64] ;  /* 0x0000003002217981 */ /* 0x002562000c1e1900 */
[----:B------:R-:W-:Y:S05]  /*0220*/  BRA `(.L_x_2) ;  /* 0x0000000000087947 */ /* 0x000fea0003800000 */
.L_x_3:
[----:B------:R-:W2:Y:S02]  /*0230*/  LDCU UR6, c[0x0][0x8a0] ;  /* 0x00011400ff0677ac */ /* 0x000ea40008000800 */
[----:B--2---:R-:W-:Y:S02]  /*0240*/  MOV R33, UR6 ;  /* 0x0000000600217c02 */ /* 0x004fe40008000f00 */
.L_x_2:
[----:B------:R-:W-:Y:S01]  /*0250*/  IMAD.U32 R0, RZ, RZ, UR8 ;  /* 0x00000008ff007e24 */ /* 0x000fe2000f8e00ff */
[----:B------:R-:W-:Y:S04]  /*0260*/  BSSY.RECONVERGENT B0, `(.L_x_4) ;  /* 0x000000c000007945 */ /* 0x000fe80003800200 */
[C---:B------:R-:W-:Y:S02]  /*0270*/  ISETP.NE.OR P1, PT, R0.reuse, 0x1, !P5 ;  /* 0x000000010000780c */ /* 0x040fe40006f25670 */
[----:B------:R-:W-:-:S11]  /*0280*/  ISETP.NE.OR P0, PT, R0, 0x3, !P5 ;  /* 0x000000030000780c */ /* 0x000fd60006f05670 */
[----:B------:R-:W-:Y:S05]  /*0290*/  @P1 BRA `(.L_x_5) ;  /* 0x0000000000201947 */ /* 0x000fea0003800000 */
[----:B------:R-:W3:Y:S02]  /*02a0*/  LDCU.64 UR6, c[0x0][0x348] ;  /* 0x00006900ff0677ac */ /* 0x000ee40008000a00 */
[----:B---3--:R-:W-:Y:S02]  /*02b0*/  UIADD3 UR10, UP1, UPT, UR6, 0x80, URZ ;  /* 0x00000080060a7890 */ /* 0x008fe4000ff3e0ff */
[----:B------:R-:W-:Y:S02]  /*02c0*/  UIADD3 UR6, UP0, UPT, UR6, 0x180, URZ ;  /* 0x0000018006067890 */ /* 0x000fe4000ff1e0ff */
[----:B------:R-:W-:Y:S02]  /*02d0*/  UIADD3.X UR11, UPT, UPT, URZ, UR7, URZ, UP1, !UPT ;  /* 0x00000007ff0b7290 */ /* 0x000fe40008ffe4ff */
[----:B------:R-:W-:-:S07]  /*02e0*/  UIADD3.X UR7, UPT, UPT, URZ, UR7, URZ, UP0, !UPT ;  /* 0x00000007ff077290 */ /* 0x000fce00087fe4ff */
[----:B------:R3:W-:Y:S02]  /*02f0*/  UTMACCTL.PF [UR10] ;  /* 0x000000000a0079b9 */ /* 0x0007e40008040000 */
[----:B------:R3:W-:Y:S02]  /*0300*/  UTMACCTL.PF [UR6] ;  /* 0x00000000060079b9 */ /* 0x0007e40008040000 */
[----:B---3--:R-:W-:Y:S01]  /*0310*/  NOP ;  /* 0x0000000000007918 */ /* 0x008fe20000000000 */
.L_x_5:
[----:B------:R-:W-:Y:S05]  /*0320*/  BSYNC.RECONVERGENT B0 ;  /* 0x0000000000007941 */ /* 0x000fea0003800200 */
.L_x_4:
[----:B------:R-:W-:Y:S04]  /*0330*/  BSSY.RECONVERGENT B0, `(.L_x_6) ;  /* 0x000000a000007945 */ /* 0x000fe80003800200 */
        /* <DEDUP_REMOVED lines=9> */
.L_x_7:
[----:B------:R-:W-:Y:S05]  /*03d0*/  BSYNC.RECONVERGENT B0 ;  /* 0x0000000000007941 */ /* 0x000fea0003800200 */
.L_x_6:
[----:B------:R-:W3:Y:S01]  /*03e0*/  LDCU.64 UR6, c[0x0][0x888] ;  /* 0x00011100ff0677ac */ /* 0x000ee20008000a00 */
[----:B------:R-:W-:Y:S02]  /*03f0*/  UISETP.EQ.U32.AND UP1, UPT, UR4, URZ, UPT ;  /* 0x000000ff0400728c */ /* 0x000fe4000bf22070 */
[----:B------:R-:W-:Y:S02]  /*0400*/  UPLOP3.LUT UP2, UPT, UPT, UPT, UPT, 0x80, 0x8 ;  /* 0x000000000008789c */ /* 0x000fe40003f4f070 */
[----:B---3--:R-:W-:-:S04]  /*0410*/  UISETP.NE.U32.AND UP0, UPT, UR6, URZ, UPT ;  /* 0x000000ff0600728c */ /* 0x008fc8000bf05070 */
[----:B------:R-:W-:-:S04]  /*0420*/  UISETP.NE.AND.EX UP0, UPT, UR7, URZ, UPT, UP0 ;  /* 0x000000ff0700728c */ /* 0x000fc8000bf05300 */
[----:B------:R-:W-:-:S04]  /*0430*/  UISETP.EQ.OR.EX UP3, UPT, UR5, URZ, !UP0, UP1 ;  /* 0x000000ff0500728c */ /* 0x000fc8000c762710 */
[----:B------:R-:W-:-:S05]  /*0440*/  UP2UR UR53, UPR, URZ, 0x8 ;  /* 0x00000008ff357883 */ /* 0x000fca0008000000 */
[----:B------:R-:W-:Y:S07]  /*0450*/  BRA.U !UP3, `(.L_x_8) ;  /* 0x000000010b207547 */ /* 0x000fee000b800000 */
[----:B------:R-:W-:Y:S01]  /*0460*/  UISETP.NE.U32.AND UP2, UPT, UR4, URZ, UPT ;  /* 0x000000ff0400728c */ /* 0x000fe2000bf45070 */
[----:B-----5:R-:W-:Y:S01]  /*0470*/  FSETP.NEU.AND P0, PT, R35, RZ, PT ;  /* 0x000000ff2300720b */ /* 0x020fe20003f0d000 */
[----:B------:R-:W-:Y:S02]  /*0480*/  USEL UR4, URZ, 0xffffffff, UP0 ;  /* 0xffffffffff047887 */ /* 0x000fe40008000000 */
[----:B------:R-:W-:-:S10]  /*0490*/  UISETP.NE.AND.EX UP2, UPT, UR5, URZ, UPT, UP2 ;  /* 0x000000ff0500728c */ /* 0x000fd4000bf45320 */
[----:B------:R-:W-:Y:S01]  /*04a0*/  VOTEU.ANY UP1, P0 ;  /* 0x0000000000ff7886 */ /* 0x000fe20000020100 */
[----:B------:R-:W-:-:S04]  /*04b0*/  @!UP2 USEL UR4, URZ, 0xffffffff, UP1 ;  /* 0xffffffffff04a887 */ /* 0x000fc80008800000 */
[----:B------:R-:W-:-:S04]  /*04c0*/  ULOP3.LUT UR4, UR4, 0x1, URZ, 0xc0, !UPT ;  /* 0x0000000104047892 */ /* 0x000fc8000f8ec0ff */
[----:B------:R-:W-:-:S11]  /*04d0*/  UISETP.NE.U32.AND UP2, UPT, UR4, 0x1, UPT ;  /* 0x000000010400788c */ /* 0x000fd6000bf45070 */
.L_x_8:
[----:B-12---:R-:W1:Y:S01]  /*04e0*/  SHFL.IDX PT, R2, R73, RZ, 0x1f ;  /* 0x00001fff49027589 */ /* 0x006e6200000e0000 */
[----:B------:R-:W-:-:S04]  /*04f0*/  UISETP.NE.AND UP1, UPT, UR8, 0x2, UPT ;  /* 0x000000020800788c */ /* 0x000fc8000bf25270 */
[----:B------:R-:W-:Y:S01]  /*0500*/  USEL UR6, URZ, 0x1, UP1 ;  /* 0x00000001ff067887 */ /* 0x000fe20008800000 */
[----:B-1----:R-:W-:-:S13]  /*0510*/  ISETP.NE.AND P0, PT, R2, RZ, PT ;  /* 0x000000ff0200720c */ /* 0x002fda0003f05270 */
[----:B------:R-:W-:Y:S05]  /*0520*/  @P0 BRA `(.L_x_9) ;  /* 0x0000000000bc0947 */ /* 0x000fea0003800000 */
[----:B------:R-:W-:Y:S01]  /*0530*/  ELECT P0, URZ, PT ;  /* 0x0000000000ff782f */ /* 0x000fe20003800000 */
[----:B------:R-:W-:-:S12]  /*0540*/  BSSY.RECONVERGENT B0, `(.L_x_9) ;  /* 0x000002d000007945 */ /* 0x000fd80003800200 */
[----:B------:R-:W-:Y:S05]  /*0550*/  @!P0 BRA `(.L_x_10) ;  /* 0x0000000000ac8947 */ /* 0x000fea0003800000 */
[----:B------:R-:W1:Y:S01]  /*0560*/  S2UR UR5, SR_CgaCtaId ;  /* 0x00000000000579c3 */ /* 0x000e620000008800 */
[----:B------:R-:W-:Y:S01]  /*0570*/  UMOV UR7, 0x400 ;  /* 0x0000040000077882 */ /* 0x000fe20000000000 */
[----:B------:R-:W-:Y:S02]  /*0580*/  UMOV UR4, 0x1 ;  /* 0x0000000100047882 */ /* 0x000fe40000000000 */
[----:B------:R-:W-:-:S04]  /*0590*/  UIADD3 UR10, UPT, UPT, -UR4, 0x100000, URZ ;  /* 0x00100000040a7890 */ /* 0x000fc8000fffe1ff */
[----:B------:R-:W-:Y:S02]  /*05a0*/  USHF.L.U32 UR11, UR10, 0xb, URZ ;  /* 0x0000000b0a0b7899 */ /* 0x000fe400080006ff */
[----:B------:R-:W-:Y:S02]  /*05b0*/  USHF.L.U32 UR10, UR10, 0x1, URZ ;  /* 0x000000010a0a7899 */ /* 0x000fe400080006ff */
[----:B-1----:R-:W-:Y:S01]  /*05c0*/  ULEA UR5, UR5, UR7, 0x18 ;  /* 0x0000000705057291 */ /* 0x002fe2000f8ec0ff */
[----:B------:R-:W1:Y:S11]  /*05d0*/  FENCE.VIEW.ASYNC.S ;  /* 0x00000000000073c6 */ /* 0x000e760000000000 */
[----:B-1----:R1:W2:Y:S01]  /*05e0*/  SYNCS.EXCH.64 URZ, [UR5], UR10 ;  /* 0x0000000a05ff75b2 */ /* 0x0022a20008000100 */
[----:B------:R1:W3:Y:S01]  /*05f0*/  SYNCS.EXCH.64 URZ, [UR5+0x88], UR10 ;  /* 0x0000880a05ff75b2 */ /* 0x0002e20008000100 */
[----:B------:R1:W4:Y:S01]  /*0600*/  SYNCS.EXCH.64 URZ, [UR5+0x8], UR10 ;  /* 0x0000080a05ff75b2 */ /* 0x0003220008000100 */
[----:B------:R1:W1:Y:S01]  /*0610*/  SYNCS.EXCH.64 URZ, [UR5+0x90], UR10 ;  /* 0x0000900a05ff75b2 */ /* 0x0002620008000100 */
        /* <DEDUP_REMOVED lines=30> */
[----:B--234-:R-:W-:Y:S01]  /*0800*/  NOP ;  /* 0x0000000000007918 */ /* 0x01cfe20000000000 */
.L_x_10:
[----:B-1----:R-:W-:Y:S05]  /*0810*/  BSYNC.RECONVERGENT B0 ;  /* 0x0000000000007941 */ /* 0x002fea0003800200 */
.L_x_9:
[----:B------:R-:W1:Y:S01]  /*0820*/  SHFL.IDX PT, R2, R73, RZ, 0x1f ;  /* 0x00001fff49027589 */ /* 0x000e6200000e0000 */
[----:B------:R-:W-:Y:S01]  /*0830*/  NOP ;  /* 0x0000000000007918 */ /* 0x000fe20000000000 */
[----:B-1----:R-:W-:-:S13]  /*0840*/  ISETP.NE.AND P0, PT, R2, 0x1, PT ;  /* 0x000000010200780c */ /* 0x002fda0003f05270 */
[----:B------:R-:W-:Y:S05]  /*0850*/  @P0 BRA `(.L_x_11) ;  /* 0x0000000000580947 */ /* 0x000fea0003800000 */
[----:B------:R-:W1:Y:S01]  /*0860*/  S2UR UR7, SR_CgaCtaId ;  /* 0x00000000000779c3 */ /* 0x000e620000008800 */
[----:B------:R-:W-:Y:S01]  /*0870*/  UMOV UR9, 0x400 ;  /* 0x0000040000097882 */ /* 0x000fe20000000000 */
[----:B------:R-:W-:Y:S01]  /*0880*/  UMOV UR5, 0x20 ;  /* 0x0000002000057882 */ /* 0x000fe20000000000 */
[----:B------:R-:W-:Y:S01]  /*0890*/  UMOV UR4, 0x80 ;  /* 0x0000008000047882 */ /* 0x000fe20000000000 */
[----:B------:R-:W-:-:S04]  /*08a0*/  UIADD3 UR10, UPT, UPT, -UR5, 0x100000, URZ ;  /* 0x00100000050a7890 */ /* 0x000fc8000fffe1ff */
[----:B------:R-:W-:Y:S02]  /*08b0*/  USHF.L.U32 UR11, UR10, 0xb, URZ ;  /* 0x0000000b0a0b7899 */ /* 0x000fe400080006ff */
[----:B------:R-:W-:Y:S02]  /*08c0*/  USHF.L.U32 UR10, UR10, 0x1, URZ ;  /* 0x000000010a0a7899 */ /* 0x000fe400080006ff */
[----:B------:R-:W-:-:S04]  /*08d0*/  UIADD3 UR4, UPT, UPT, -UR4, 0x100000, URZ ;  /* 0x0010000004047890 */ /* 0x000fc8000fffe1ff */
[----:B------:R-:W-:Y:S02]  /*08e0*/  USHF.L.U32 UR5, UR4, 0xb, URZ ;  /* 0x0000000b04057899 */ /* 0x000fe400080006ff */
[----:B------:R-:W-:Y:S01]  /*08f0*/  USHF.L.U32 UR4, UR4, 0x1, URZ ;  /* 0x0000000104047899 */ /* 0x000fe200080006ff */
[----:B------:R-:W-:Y:S01]  /*0900*/  ELECT P0, URZ, PT ;  /* 0x0000000000ff782f */ /* 0x000fe20003800000 */
[----:B-1----:R-:W-:Y:S01]  /*0910*/  ULEA UR7, UR7, UR9, 0x18 ;  /* 0x0000000907077291 */ /* 0x002fe2000f8ec0ff */
[----:B------:R-:W1:Y:S11]  /*0920*/  FENCE.VIEW.ASYNC.S ;  /* 0x00000000000073c6 */ /* 0x000e760000000000 */
[----:B-1----:R1:W2:Y:S01]  /*0930*/  SYNCS.EXCH.64 URZ, [UR7+0x110], UR10 ;  /* 0x0001100a07ff75b2 */ /* 0x0022a20008000100 */
[----:B------:R1:W3:Y:S01]  /*0940*/  SYNCS.EXCH.64 URZ, [UR7+0x130], UR4 ;  /* 0x0001300407ff75b2 */ /* 0x0002e20008000100 */
[----:B------:R1:W4:Y:S01]  /*0950*/  SYNCS.EXCH.64 URZ, [UR7+0x118], UR10 ;  /* 0x0001180a07ff75b2 */ /* 0x0003220008000100 */
[----:B------:R1:W1:Y:S01]  /*0960*/  SYNCS.EXCH.64 URZ, [UR7+0x138], UR4 ;  /* 0x0001380407ff75b2 */ /* 0x0002620008000100 */
[----:B------:R1:W1:Y:S01]  /*0970*/  SYNCS.EXCH.64 URZ, [UR7+0x120], UR10 ;  /* 0x0001200a07ff75b2 */ /* 0x0002620008000100 */
[----:B------:R1:W1:Y:S01]  /*0980*/  SYNCS.EXCH.64 URZ, [UR7+0x140], UR4 ;  /* 0x0001400407ff75b2 */ /* 0x0002620008000100 */
[----:B------:R1:W1:Y:S01]  /*0990*/  SYNCS.EXCH.64 URZ, [UR7+0x128], UR10 ;  /* 0x0001280a07ff75b2 */ /* 0x0002620008000100 */
[----:B------:R1:W1:Y:S01]  /*09a0*/  SYNCS.EXCH.64 URZ, [UR7+0x148], UR4 ;  /* 0x0001480407ff75b2 */ /* 0x0002620008000100 */
[----:B------:R-:W-:Y:S01]  /*09b0*/  NOP ;  /* 0x0000000000007918 */ /* 0x000fe20000000000 */
.L_x_11:
[----:B------:R-:W2:Y:S01]  /*09c0*/  SHFL.IDX PT, R2, R73, RZ, 0x1f ;  /* 0x00001fff49027589 */ /* 0x000ea200000e0000 */
[----:B------:R-:W-:Y:S01]  /*09d0*/  NOP ;  /* 0x0000000000007918 */ /* 0x000fe20000000000 */
[----:B--2---:R-:W-:-:S13]  /*09e0*/  ISETP.NE.AND P0, PT, R2, 0x3, PT ;  /* 0x000000030200780c */ /* 0x004fda0003f05270 */
[----:B------:R-:W-:Y:S05]  /*09f0*/  @P0 BRA `(.L_x_12) ;  /* 0x0000000000300947 */ /* 0x000fea0003800000 */
[----:B-1----:R-:W1:Y:S01]  /*0a00*/  S2UR UR5, SR_CgaCtaId ;  /* 0x00000000000579c3 */ /* 0x002e620000008800 */
[----:B------:R-:W-:Y:S01]  /*0a10*/  UMOV UR7, 0x400 ;  /* 0x0000040000077882 */ /* 0x000fe20000000000 */
[----:B------:R-:W-:Y:S01]  /*0a20*/  UMOV UR4, 0x20 ;  /* 0x0000002000047882 */ /* 0x000fe20000000000 */
[----:B------:R-:W-:Y:S01]  /*0a30*/  ELECT P0, URZ, PT ;  /* 0x0000000000ff782f */ /* 0x000fe20003800000 */
[----:B------:R-:W-:-:S04]  /*0a40*/  UIADD3 UR10, UPT, UPT, -UR4, 0x100000, URZ ;  /* 0x00100000040a7890 */ /* 0x000fc8000fffe1ff */
[----:B------:R-:W-:Y:S02]  /*0a50*/  USHF.L.U32 UR11, UR10, 0xb, URZ ;  /* 0x0000000b0a0b7899 */ /* 0x000fe400080006ff */
[----:B------:R-:W-:Y:S02]  /*0a60*/  USHF.L.U32 UR10, UR10, 0x1, URZ ;  /* 0x000000010a0a7899 */ /* 0x000fe400080006ff */
[----:B-1----:R-:W-:Y:S01]  /*0a70*/  ULEA UR5, UR5, UR7, 0x18 ;  /* 0x0000000705057291 */ /* 0x002fe2000f8ec0ff */
[----:B------:R-:W1:Y:S11]  /*0a80*/  FENCE.VIEW.ASYNC.S ;  /* 0x00000000000073c6 */ /* 0x000e760000000000 */
[----:B-1----:R2:W1:Y:S01]  /*0a90*/  SYNCS.EXCH.64 URZ, [UR5+0x150], UR10 ;  /* 0x0001500a05ff75b2 */ /* 0x0024620008000100 */
[----:B------:R2:W1:Y:S02]  /*0aa0*/  SYNCS.EXCH.64 URZ, [UR5+0x158], UR10 ;  /* 0x0001580a05ff75b2 */ /* 0x0004640008000100 */
[----:B--2---:R-:W-:Y:S01]  /*0ab0*/  NOP ;  /* 0x0000000000007918 */ /* 0x004fe20000000000 */
.L_x_12:
[----:B------:R-:W2:Y:S01]  /*0ac0*/  SHFL.IDX PT, R2, R73, RZ, 0x1f ;  /* 0x00001fff49027589 */ /* 0x000ea200000e0000 */
[----:B------:R-:W-:Y:S01]  /*0ad0*/  NOP ;  /* 0x0000000000007918 */ /* 0x000fe20000000000 */
[----:B--2---:R-:W-:-:S13]  /*0ae0*/  ISETP.NE.AND P0, PT, R2, 0x4, PT ;  /* 0x000000040200780c */ /* 0x004fda0003f05270 */
[----:B------:R-:W-:Y:S05]  /*0af0*/  @P0 BRA `(.L_x_13) ;  /* 0x0000000000440947 */ /* 0x000fea0003800000 */
[----:B-1----:R-:W1:Y:S01]  /*0b00*/  S2UR UR5, SR_CgaCtaId ;  /* 0x00000000000579c3 */ /* 0x002e620000008800 */
[----:B------:R-:W-:Y:S01]  /*0b10*/  UMOV UR9, 0x100 ;  /* 0x0000010000097882 */ /* 0x000fe20000000000 */
[----:B------:R-:W-:Y:S01]  /*0b20*/  UMOV UR7, 0x400 ;  /* 0x0000040000077882 */ /* 0x000fe20000000000 */
[----:B------:R-:W-:Y:S01]  /*0b30*/  USEL UR9, UR9, 0xe0, UP2 ;  /* 0x000000e009097887 */ /* 0x000fe20009000000 */
[----:B------:R-:W-:Y:S01]  /*0b40*/  UMOV UR4, 0x1 ;  /* 0x0000000100047882 */ /* 0x000fe20000000000 */
[----:B------:R-:W-:Y:S01]  /*0b50*/  ELECT P0, URZ, PT ;  /* 0x0000000000ff782f */ /* 0x000fe20003800000 */
[----:B------:R-:W-:-:S04]  /*0b60*/  UIADD3 UR10, UPT, UPT, -UR4, 0x100000, URZ ;  /* 0x00100000040a7890 */ /* 0x000fc8000fffe1ff */
[----:B------:R-:W-:Y:S02]  /*0b70*/  USHF.L.U32 UR11, UR10, 0xb, URZ ;  /* 0x0000000b0a0b7899 */ /* 0x000fe400080006ff */
[----:B------:R-:W-:Y:S02]  /*0b80*/  USHF.L.U32 UR10, UR10, 0x1, URZ ;  /* 0x000000010a0a7899 */ /* 0x000fe400080006ff */
        /* <DEDUP_REMOVED lines=8> */
.L_x_13:
[----:B------:R-:W2:Y:S01]  /*0c10*/  SHFL.IDX PT, R2, R73, RZ, 0x1f ;  /* 0x00001fff49027589 */ /* 0x000ea200000e0000 */
[----:B------:R-:W-:Y:S01]  /*0c20*/  NOP ;  /* 0x0000000000007918 */ /* 0x000fe20000000000 */
[----:B--2---:R-:W-:-:S13]  /*0c30*/  ISETP.NE.AND P0, PT, R2, 0x5, PT ;  /* 0x000000050200780c */ /* 0x004fda0003f05270 */
[----:B------:R-:W-:Y:S05]  /*0c40*/  @P0 BRA `(.L_x_14) ;  /* 0x0000000000480947 */ /* 0x000fea0003800000 */
[----:B-1----:R-:W1:Y:S01]  /*0c50*/  S2UR UR7, SR_CgaCtaId ;  /* 0x00000000000779c3 */ /* 0x002e620000008800 */
        /* <DEDUP_REMOVED lines=12> */
[----:B-1----:R2:W1:Y:S01]  /*0d20*/  SYNCS.EXCH.64 URZ, [UR7+0x170], UR10 ;  /* 0x0001700a07ff75b2 */ /* 0x0024620008000100 */
[----:B------:R2:W1:Y:S01]  /*0d30*/  SYNCS.EXCH.64 URZ, [UR7+0x180], UR4 ;  /* 0x0001800407ff75b2 */ /* 0x0004620008000100 */
[----:B------:R2:W1:Y:S01]  /*0d40*/  SYNCS.EXCH.64 URZ, [UR7+0x178], UR10 ;  /* 0x0001780a07ff75b2 */ /* 0x0004620008000100 */
[----:B------:R2:W1:Y:S02]  /*0d50*/  SYNCS.EXCH.64 URZ, [UR7+0x188], UR4 ;  /* 0x0001880407ff75b2 */ /* 0x0004640008000100 */
[----:B--2---:R-:W-:Y:S01]  /*0d60*/  NOP ;  /* 0x0000000000007918 */ /* 0x004fe20000000000 */
.L_x_14:
[----:B-1----:R-:W1:Y:S01]  /*0d70*/  S2UR UR5, SR_CTAID.X ;  /* 0x00000000000579c3 */ /* 0x002e620000002500 */
[----:B------:R-:W-:-:S05]  /*0d80*/  CS2R.32 R64, SR_CgaSize ;  /* 0x0000000000407805 */ /* 0x000fca0000008a00 */
[----:B------:R-:W-:-:S05]  /*0d90*/  IMAD R64, R64, -0xa0, RZ ;  /* 0xffffff6040407824 */ /* 0x000fca00078e02ff */
[----:B------:R-:W-:-:S14]  /*0da0*/  R2UR UR9, R64 ;  /* 0x00000000400972ca */ /* 0x000fdc00000e0000 */
[----:B------:R-:W2:Y:S01]  /*0db0*/  LDCU UR9, c[0x0][UR9+0x2b0] ;  /* 0x00005600090977ac */ /* 0x000ea20008000800 */
[----:B------:R-:W-:Y:S01]  /*0dc0*/  NOP ;  /* 0x0000000000007918 */ /* 0x000fe20000000000 */
[----:B------:R-:W-:-:S05]  /*0dd0*/  CS2R.32 R64, SR_CgaSize ;  /* 0x0000000000407805 */ /* 0x000fca0000008a00 */
[----:B------:R-:W-:-:S05]  /*0de0*/  IMAD R64, R64, -0xa0, RZ ;  /* 0xffffff6040407824 */ /* 0x000fca00078e02ff */
[----:B------:R-:W-:-:S14]  /*0df0*/  R2UR UR7, R64 ;  /* 0x00000000400772ca */ /* 0x000fdc00000e0000 */
[----:B------:R-:W3:Y:S01]  /*0e00*/  LDCU UR7, c[0x0][UR7+0x2b4] ;  /* 0x00005680070777ac */ /* 0x000ee20008000800 */
[----:B------:R-:W4:Y:S08]  /*0e10*/  S2UR UR4, SR_CTAID.Y ;  /* 0x00000000000479c3 */ /* 0x000f300000002600 */
[----:B------:R-:W3:Y:S01]  /*0e20*/  LDC R9, c[0x0][0xb24] ;  /* 0x0002c900ff097b82 */ /* 0x000ee20000000800 */
[----:B-1----:R-:W-:-:S02]  /*0e30*/  I2FP.F32.U32 R4, UR5 ;  /* 0x0000000500047c45 */ /* 0x002fc40008201000 */
[----:B------:R-:W-:-:S05]  /*0e40*/  CS2R.32 R5, SR_CgaSize ;  /* 0x0000000000057805 */ /* 0x000fca0000008a00 */
[----:B------:R-:W-:-:S06]  /*0e50*/  IMAD R5, R5, -0xa0, RZ ;  /* 0xffffff6005057824 */ /* 0x000fcc00078e02ff */
[----:B------:R-:W1:Y:S01]  /*0e60*/  LDC R5, c[0x0][R5+0x2a0] ;  /* 0x0000a80005057b82 */ /* 0x000e620000000800 */
[----:B------:R-:W-:Y:S01]  /*0e70*/  MOV R19, UR5 ;  /* 0x0000000500137c02 */ /* 0x000fe20008000f00 */
[----:B--2---:R-:W-:Y:S01]  /*0e80*/  FMUL R4, R4, UR9 ;  /* 0x0000000904047c20 */ /* 0x004fe20008400000 */
[----:B----4-:R-:W-:Y:S02]  /*0e90*/  I2FP.F32.U32 R2, UR4 ;  /* 0x0000000400027c45 */ /* 0x010fe40008201000 */
[----:B------:R-:W-:-:S05]  /*0ea0*/  CS2R.32 R3, SR_CgaSize ;  /* 0x0000000000037805 */ /* 0x000fca0000008a00 */
[----:B------:R-:W-:-:S06]  /*0eb0*/  IMAD R3, R3, -0xa0, RZ ;  /* 0xffffff6003037824 */ /* 0x000fcc00078e02ff */
[----:B------:R-:W2:Y:S01]  /*0ec0*/  LDC R3, c[0x0][R3+0x2a4] ;  /* 0x0000a90003037b82 */ /* 0x000ea20000000800 */
[----:B------:R-:W4:Y:S01]  /*0ed0*/  F2I.U32.TRUNC.NTZ R64, R4 ;  /* 0x0000000400407305 */ /* 0x000f22000020f000 */
[----:B------:R-:W-:Y:S01]  /*0ee0*/  MOV R16, UR4 ;  /* 0x0000000400107c02 */ /* 0x000fe20008000f00 */
[----:B---3--:R-:W-:-:S05]  /*0ef0*/  FMUL R2, R2, UR7 ;  /* 0x0000000702027c20 */ /* 0x008fca0008400000 */
[----:B------:R-:W-:Y:S01]  /*0f00*/  BAR.SYNC.DEFER_BLOCKING 0x0 ;  /* 0x0000000000007b1d */ /* 0x000fe20000010000 */
[----:B------:R-:W-:-:S05]  /*0f10*/  ISETP.GE.AND P0, PT, R9, 0x1, PT ;  /* 0x000000010900780c */ /* 0x000fca0003f06270 */
[----:B------:R-:W3:Y:S02]  /*0f20*/  F2I.U32.TRUNC.NTZ R62, R2 ;  /* 0x00000002003e7305 */ /* 0x000ee4000020f000 */
[----:B------:R-:W2:Y:S01]  /*0f30*/  S2UR UR57, SR_CTAID.Z ;  /* 0x00000000003979c3 */ /* 0x000ea20000002700 */
[----:B----4-:R-:W-:-:S05]  /*0f40*/  IADD3 R64, PT, PT, -R64, RZ, RZ ;  /* 0x000000ff40407210 */ /* 0x010fca0007ffe1ff */
[----:B-1----:R-:W-:Y:S01]  /*0f50*/  IMAD R64, R5, R64, UR5 ;  /* 0x0000000505407e24 */ /* 0x002fe2000f8e0240 */
[----:B---3--:R-:W-:-:S05]  /*0f60*/  IADD3 R62, PT, PT, -R62, RZ, RZ ;  /* 0x000000ff3e3e7210 */ /* 0x008fca0007ffe1ff */
[----:B--2---:R-:W-:Y:S01]  /*0f70*/  IMAD R62, R3, R62, UR4 ;  /* 0x00000004033e7e24 */ /* 0x004fe2000f8e023e */
[----:B------:R-:W-:Y:S06]  /*0f80*/  @!P0 BRA `(.L_x_15) ;  /* 0x0000000000b88947 */ /* 0x000fec0003800000 */
[----:B------:R-:W1:Y:S01]  /*0f90*/  LDC.64 R4, c[0x0][0xb18] ;  /* 0x0002c600ff047b82 */ /* 0x000e620000000a00 */
[----:B------:R-:W-:-:S07]  /*0fa0*/  ISETP.NE.AND P0, PT, R9, 0x1, PT ;  /* 0x000000010900780c */ /* 0x000fce0003f05270 */
[----:B------:R-:W2:Y:S08]  /*0fb0*/  LDC R10, c[0x0][0xb0c] ;  /* 0x0002c300ff0a7b82 */ /* 0x000eb00000000800 */
[----:B------:R-:W3:Y:S08]  /*0fc0*/  LDC R11, c[0x0][0x370] ;  /* 0x0000dc00ff0b7b82 */ /* 0x000ef00000000800 */
[----:B------:R-:W4:Y:S01]  /*0fd0*/  LDC R12, c[0x0][0x374] ;  /* 0x0000dd00ff0c7b82 */ /* 0x000f220000000800 */
[----:B-1----:R-:W-:-:S07]  /*0fe0*/  ISETP.NE.AND P1, PT, R4, 0x1, PT ;  /* 0x000000010400780c */ /* 0x002fce0003f25270 */
[----:B------:R-:W3:Y:S01]  /*0ff0*/  LDC.64 R6, c[0x0][0xb10] ;  /* 0x0002c400ff067b82 */ /* 0x000ee20000000a00 */
[----:B--2---:R-:W-:-:S07]  /*1000*/  ISETP.NE.AND P2, PT, R10, 0x1, PT ;  /* 0x000000010a00780c */ /* 0x004fce0003f45270 */
[----:B------:R-:W1:Y:S08]  /*1010*/  LDC R8, c[0x0][0xb20] ;  /* 0x0002c800ff087b82 */ /* 0x000e700000000800 */
[----:B------:R-:W2:Y:S01]  /*1020*/  LDC.64 R2, c[0x0][0xb28] ;  /* 0x0002ca00ff027b82 */ /* 0x000ea20000000a00 */
[----:B----4-:R-:W-:-:S04]  /*1030*/  IMAD.HI.U32 R13, R12, R5, RZ ;  /* 0x000000050c0d7227 */ /* 0x010fc800078e00ff */
[----:B------:R-:W-:-:S04]  /*1040*/  IMAD.HI.U32 R5, R16, R5, RZ ;  /* 0x0000000510057227 */ /* 0x000fc800078e00ff */
[----:B---3--:R-:W-:-:S04]  /*1050*/  IMAD.HI.U32 R14, R11, R6, RZ ;  /* 0x000000060b0e7227 */ /* 0x008fc800078e00ff */
[C---:B------:R-:W-:Y:S01]  /*1060*/  IMAD.HI.U32 R18, R19.reuse, R6, RZ ;  /* 0x0000000613127227 */ /* 0x040fe200078e00ff */
[-C--:B------:R-:W-:Y:S02]  /*1070*/  @P2 SHF.R.U32.HI R11, RZ, R7.reuse, R14 ;  /* 0x00000007ff0b2219 */ /* 0x080fe4000001160e */
[-C--:B-1----:R-:W-:Y:S02]  /*1080*/  @P1 SHF.R.U32.HI R12, RZ, R8.reuse, R13 ;  /* 0x00000008ff0c1219 */ /* 0x082fe4000001160d */
[----:B------:R-:W-:Y:S02]  /*1090*/  SHF.R.U32.HI R5, RZ, R8, R5 ;  /* 0x00000008ff057219 */ /* 0x000fe40000011605 */
[----:B------:R-:W-:Y:S02]  /*10a0*/  SHF.R.U32.HI R18, RZ, R7, R18 ;  /* 0x00000007ff127219 */ /* 0x000fe40000011612 */
[----:B------:R-:W-:Y:S01]  /*10b0*/  SEL R5, R16, R5, !P1 ;  /* 0x0000000510057207 */ /* 0x000fe20004800000 */
[----:B--2---:R-:W-:Y:S01]  /*10c0*/  IMAD.HI.U32 R14, R12, R2, RZ ;  /* 0x000000020c0e7227 */ /* 0x004fe200078e00ff */
[----:B------:R-:W-:-:S02]  /*10d0*/  SEL R7, R19, R18, !P2 ;  /* 0x0000001213077207 */ /* 0x000fc40005000000 */
[----:B------:R-:W-:Y:S01]  /*10e0*/  IADD3 R13, PT, PT, -R5, RZ, RZ ;  /* 0x000000ff050d7210 */ /* 0x000fe20007ffe1ff */
[----:B------:R-:W-:Y:S01]  /*10f0*/  IMAD.HI.U32 R6, R11, R2, RZ ;  /* 0x000000020b067227 */ /* 0x000fe200078e00ff */
[----:B------:R-:W-:-:S03]  /*1100*/  @P0 SHF.R.U32.HI R12, RZ, R3, R14 ;  /* 0x00000003ff0c0219 */ /* 0x000fc6000001160e */
[----:B------:R-:W-:Y:S01]  /*1110*/  IMAD R13, R4, R13, R16 ;  /* 0x0000000d040d7224 */ /* 0x000fe200078e0210 */
[----:B------:R-:W-:Y:S01]  /*1120*/  @P0 SHF.R.U32.HI R11, RZ, R3, R6 ;  /* 0x00000003ff0b0219 */ /* 0x000fe20000011606 */
[----:B------:R-:W-:-:S04]  /*1130*/  IMAD R12, R12, R9, RZ ;  /* 0x000000090c0c7224 */ /* 0x000fc800078e02ff */
[----:B------:R-:W-:Y:S01]  /*1140*/  IMAD R6, R11, R9, RZ ;  /* 0x000000090b067224 */ /* 0x000fe200078e02ff */
[----:B------:R-:W-:-:S04]  /*1150*/  ISETP.GE.AND P1, PT, R5, R12, PT ;  /* 0x0000000c0500720c */ /* 0x000fc80003f26270 */
[----:B------:R-:W-:Y:S01]  /*1160*/  ISETP.GE.OR P1, PT, R7, R6, P1 ;  /* 0x000000060700720c */ /* 0x000fe20000f26670 */
[----:B------:R-:W-:-:S05]  /*1170*/  IMAD.HI.U32 R6, R5, R2, RZ ;  /* 0x0000000205067227 */ /* 0x000fca00078e00ff */
[----:B------:R-:W-:-:S04]  /*1180*/  SHF.R.U32.HI R6, RZ, R3, R6 ;  /* 0x00000003ff067219 */ /* 0x000fc80000011606 */
[----:B------:R-:W-:-:S03]  /*1190*/  SEL R6, R5, R6, !P0 ;  /* 0x0000000605067207 */ /* 0x000fc60004000000 */
[----:B------:R-:W-:Y:S01]  /*11a0*/  @!P1 IMAD.HI.U32 R8, R7, R2, RZ ;  /* 0x0000000207089227 */ /* 0x000fe200078e00ff */
[----:B------:R-:W-:-:S04]  /*11b0*/  IADD3 R2, PT, PT, -R6, RZ, RZ ;  /* 0x000000ff06027210 */ /* 0x000fc80007ffe1ff */
[----:B------:R-:W-:Y:S01]  /*11c0*/  @!P1 SHF.R.U32.HI R8, RZ, R3, R8 ;  /* 0x00000003ff089219 */ /* 0x000fe20000011608 */
[----:B------:R-:W-:-:S03]  /*11d0*/  IMAD R2, R9, R2, R5 ;  /* 0x0000000209027224 */ /* 0x000fc600078e0205 */
[----:B------:R-:W-:-:S05]  /*11e0*/  @!P1 SEL R3, R7, R8, !P0 ;  /* 0x0000000807039207 */ /* 0x000fca0004000000 */
[--C-:B------:R-:W-:Y:S02]  /*11f0*/  @!P1 IMAD.IADD R6, R6, 0x1, -R3.reuse ;  /* 0x0000000106069824 */ /* 0x100fe400078e0a03 */
[----:B------:R-:W-:Y:S01]  /*1200*/  @!P1 IMAD R3, R2, R11, R3 ;  /* 0x0000000b02039224 */ /* 0x000fe200078e0203 */
[----:B------:R-:W-:Y:S01]  /*1210*/  IADD3 R2, PT, PT, -R7, RZ, RZ ;  /* 0x000000ff07027210 */ /* 0x000fe20007ffe1ff */
[----:B------:R-:W-:Y:S02]  /*1220*/  @!P1 IMAD R5, R6, R9, R7 ;  /* 0x0000000906059224 */ /* 0x000fe400078e0207 */
[----:B------:R-:W-:Y:S02]  /*1230*/  @!P1 IMAD.MOV.U32 R7, RZ, RZ, R3 ;  /* 0x000000ffff079224 */ /* 0x000fe400078e0003 */
[----:B------:R-:W-:Y:S02]  /*1240*/  IMAD R2, R10, R2, R19 ;  /* 0x000000020a027224 */ /* 0x000fe400078e0213 */
[----:B------:R-:W-:-:S02]  /*1250*/  IMAD R16, R5, R4, R13 ;  /* 0x0000000405107224 */ /* 0x000fc400078e020d */
[----:B------:R-:W-:Y:S02]  /*1260*/  IMAD R19, R7, R10, R2 ;  /* 0x0000000a07137224 */ /* 0x000fe400078e0202 */
.L_x_15:
[----:B------:R-:W1:Y:S01]  /*1270*/  LDCU UR4, c[0x0][0xb30] ;  /* 0x00016600ff0477ac */ /* 0x000e620008000800 */
[----:B------:R-:W2:Y:S08]  /*1280*/  S2UR UR45, SR_CgaCtaId ;  /* 0x00000000002d79c3 */ /* 0x000eb00000008800 */
[----:B------:R-:W3:Y:S01]  /*1290*/  LDC R26, c[0x0][0xb24] ;  /* 0x0002c900ff1a7b82 */ /* 0x000ee20000000800 */
[----:B-1----:R-:W-:-:S09]  /*12a0*/  UISETP.NE.AND UP1, UPT, UR4, 0x1, UPT ;  /* 0x000000010400788c */ /* 0x002fd2000bf25270 */
[----:B--2---:R-:W-:Y:S05]  /*12b0*/  BRA.U UP1, `(.L_x_16) ;  /* 0x0000000101407547 */ /* 0x004fea000b800000 */
[----:B------:R-:W1:Y:S08]  /*12c0*/  LDC.64 R4, c[0x0][0xb10] ;  /* 0x0002c400ff047b82 */ /* 0x000e700000000a00 */
[----:B------:R-:W2:Y:S08]  /*12d0*/  LDC.64 R2, c[0x0][0xb18] ;  /* 0x0002c600ff027b82 */ /* 0x000eb00000000a00 */
[----:B------:R-:W4:Y:S08]  /*12e0*/  LDC R6, c[0x0][0xb20] ;  /* 0x0002c800ff067b82 */ /* 0x000f300000000800 */
[----:B------:R-:W3:Y:S01]  /*12f0*/  LDC R8, c[0x0][0xb0c] ;  /* 0x0002c300ff087b82 */ /* 0x000ee20000000800 */
[----:B-1----:R-:W-:-:S05]  /*1300*/  IMAD.HI.U32 R4, R19, R4, RZ ;  /* 0x0000000413047227 */ /* 0x002fca00078e00ff */
[----:B------:R-:W-:Y:S01]  /*1310*/  SHF.R.U32.HI R4, RZ, R5, R4 ;  /* 0x00000005ff047219 */ /* 0x000fe20000011604 */
[----:B--2---:R-:W-:Y:S01]  /*1320*/  IMAD.HI.U32 R3, R16, R3, RZ ;  /* 0x0000000310037227 */ /* 0x004fe200078e00ff */
[----:B------:R-:W-:-:S04]  /*1330*/  ISETP.NE.AND P0, PT, R2, 0x1, PT ;  /* 0x000000010200780c */ /* 0x000fc80003f05270 */
[----:B----4-:R-:W-:-:S04]  /*1340*/  SHF.R.U32.HI R3, RZ, R6, R3 ;  /* 0x00000006ff037219 */ /* 0x010fc80000011603 */
[----:B------:R-:W-:Y:S02]  /*1350*/  SEL R3, R16, R3, !P0 ;  /* 0x0000000310037207 */ /* 0x000fe40004000000 */
[----:B---3--:R-:W-:-:S04]  /*1360*/  ISETP.NE.AND P1, PT, R8, 0x1, PT ;  /* 0x000000010800780c */ /* 0x008fc80003f25270 */
[----:B------:R-:W-:-:S05]  /*1370*/  SEL R4, R19, R4, !P1 ;  /* 0x0000000413047207 */ /* 0x000fca0004800000 */
[----:B------:R-:W-:Y:S02]  /*1380*/  IMAD.IADD R5, R3, 0x1, -R4 ;  /* 0x0000000103057824 */ /* 0x000fe400078e0a04 */
[----:B------:R-:W-:Y:S02]  /*1390*/  IMAD.IADD R3, R4, 0x1, -R3 ;  /* 0x0000000104037824 */ /* 0x000fe400078e0a03 */
[----:B------:R-:W-:Y:S02]  /*13a0*/  IMAD R19, R5, R8, R19 ;  /* 0x0000000805137224 */ /* 0x000fe400078e0213 */
[----:B------:R-:W-:-:S07]  /*13b0*/  IMAD R16, R3, R2, R16 ;  /* 0x0000000203107224 */ /* 0x000fce00078e0210 */
.L_x_16:
[----:B------:R-:W-:Y:S01]  /*13c0*/  BAR.SYNC.DEFER_BLOCKING 0x0 ;  /* 0x0000000000007b1d */ /* 0x000fe20000010000 */
[----:B------:R-:W-:Y:S01]  /*13d0*/  UISETP.NE.AND UP1, UPT, UR8, 0x2, UPT ;  /* 0x000000020800788c */ /* 0x000fe2000bf25270 */
[----:B------:R-:W-:Y:S02]  /*13e0*/  ISETP.NE.OR P5, PT, R0, 0x2, !P5 ;  /* 0x000000020000780c */ /* 0x000fe40006fa5670 */
[----:B------:R-:W-:-:S06]  /*13f0*/  LOP3.LUT R2, R72, 0x1f, RZ, 0xc0, !PT ;  /* 0x0000001f48027812 */ /* 0x000fcc00078ec0ff */
[----:B------:R-:W-:Y:S05]  /*1400*/  BRA.U UP1, `(.L_x_17) ;  /* 0x0000001d01b47547 */ /* 0x000fea000b800000 */
[----:B------:R-:W1:Y:S01]  /*1410*/  LDCU UR6, c[0x0][0x388] ;  /* 0x00007100ff0677ac */ /* 0x000e620008000800 */
[----:B------:R-:W2:Y:S01]  /*1420*/  LDC R11, c[0x0][0x370] ;  /* 0x0000dc00ff0b7b82 */ /* 0x000ea20000000800 */
[----:B------:R-:W-:Y:S01]  /*1430*/  PLOP3.LUT P0, PT, PT, PT, UP2, 0x80, 0x8 ;  /* 0x000000000008781c */ /* 0x000fe20003f0f028 */
[----:B------:R-:W-:Y:S01]  /*1440*/  IMAD.MOV.U32 R10, RZ, RZ, RZ ;  /* 0x000000ffff0a7224 */ /* 0x000fe200078e00ff */
[----:B------:R-:W4:Y:S01]  /*1450*/  LDCU UR4, c[0x0][0x38c] ;  /* 0x00007180ff0477ac */ /* 0x000f220008000800 */
[----:B------:R-:W-:Y:S02]  /*1460*/  ISETP.EQ.OR P4, PT, R2, RZ, P5 ;  /* 0x000000ff0200720c */ /* 0x000fe40002f82670 */
[----:B------:R-:W-:Y:S01]  /*1470*/  PLOP3.LUT P0, PT, P0, PT, PT, 0x8, 0x80 ;  /* 0x000000000080781c */ /* 0x000fe2000070e170 */
[----:B------:R-:W3:Y:S01]  /*1480*/  LDCU UR35, c[0x0][0x390] ;  /* 0x00007200ff2377ac */ /* 0x000ee20008000800 */
[----:B------:R-:W2:Y:S01]  /*1490*/  LDC R0, c[0x0][0x374] ;  /* 0x0000dd00ff007b82 */ /* 0x000ea20000000800 */
[----:B------:R-:W2:Y:S01]  /*14a0*/  LDCU.64 UR36, c[0x0][0x348] ;  /* 0x00006900ff2477ac */ /* 0x000ea20008000a00 */
[----:B------:R-:W-:Y:S01]  /*14b0*/  UMOV UR33, 0x1 ;  /* 0x0000000100217882 */ /* 0x000fe20000000000 */
[----:B------:R-:W-:Y:S01]  /*14c0*/  UMOV UR32, URZ ;  /* 0x000000ff00207c82 */ /* 0x000fe20008000000 */
[----:B-1----:R-:W-:Y:S01]  /*14d0*/  UIADD3 UR6, UPT, UPT, UR6, 0x1f, URZ ;  /* 0x0000001f06067890 */ /* 0x002fe2000fffe0ff */
[----:B------:R-:W-:Y:S01]  /*14e0*/  UMOV UR20, URZ ;  /* 0x000000ff00147c82 */ /* 0x000fe20008000000 */
[----:B------:R-:W-:-:S02]  /*14f0*/  UMOV UR31, URZ ;  /* 0x000000ff001f7c82 */ /* 0x000fc40008000000 */
[----:B------:R-:W-:-:S04]  /*1500*/  USHF.R.S32.HI UR5, URZ, 0x1f, UR6 ;  /* 0x0000001fff057899 */ /* 0x000fc80008011406 */
[----:B------:R-:W-:-:S04]  /*1510*/  ULEA.HI UR5, UR5, UR6, URZ, 0x5 ;  /* 0x0000000605057291 */ /* 0x000fc8000f8f28ff */
[----:B------:R-:W-:-:S04]  /*1520*/  USHF.R.S32.HI UR5, URZ, 0x5, UR5 ;  /* 0x00000005ff057899 */ /* 0x000fc80008011405 */
[----:B----4-:R-:W-:-:S04]  /*1530*/  UIMAD UR4, UR5, UR4, URZ ;  /* 0x00000004050472a4 */ /* 0x010fc8000f8e02ff */
[----:B---3--:R-:W-:-:S04]  /*1540*/  UIMAD UR35, UR4, UR35, URZ ;  /* 0x00000023042372a4 */ /* 0x008fc8000f8e02ff */
[----:B------:R-:W-:Y:S02]  /*1550*/  UISETP.NE.AND UP1, UPT, UR35, URZ, UPT ;  /* 0x000000ff2300728c */ /* 0x000fe4000bf25270 */
[----:B------:R-:W-:-:S04]  /*1560*/  UISETP.LT.U32.AND UP0, UPT, UR35, 0x11, UPT ;  /* 0x000000112300788c */ /* 0x000fc8000bf01070 */
[----:B------:R-:W-:-:S04]  /*1570*/  USEL UR34, UR35, 0x11, UP0 ;  /* 0x0000001123227887 */ /* 0x000fc80008000000 */
[----:B------:R-:W-:Y:S02]  /*1580*/  UIADD3 UR23, UPT, UPT, UR34, -0x1, URZ ;  /* 0xffffffff22177890 */ /* 0x000fe4000fffe0ff */
[----:B------:R-:W-:Y:S02]  /*1590*/  @!UP1 UIADD3 UR23, UPT, UPT, UR34, URZ, URZ ;  /* 0x000000ff22179290 */ /* 0x000fe4000fffe0ff */
[----:B------:R-:W-:Y:S02]  /*15a0*/  UIADD3 UR34, UPT, UPT, UR35, -UR34, URZ ;  /* 0x8000002223227290 */ /* 0x000fe4000fffe0ff */
[----:B--2---:R-:W-:-:S12]  /*15b0*/  UIADD3 UR23, UPT, UPT, UR23, 0x1, URZ ;  /* 0x0000000117177890 */ /* 0x004fd8000fffe0ff */
.L_x_33:
[----:B------:R-:W1:Y:S01]  /*15c0*/  S2UR UR22, SR_CgaCtaId ;  /* 0x00000000001679c3 */ /* 0x000e620000008800 */
[----:B------:R-:W-:Y:S01]  /*15d0*/  UMOV UR4, 0x400 ;  /* 0x0000040000047882 */ /* 0x000fe20000000000 */
[----:B------:R-:W-:Y:S01]  /*15e0*/  IMAD.U32 R2, RZ, RZ, UR33 ;  /* 0x00000021ff027e24 */ /* 0x000fe2000f8e00ff */
[----:B------:R-:W-:Y:S01]  /*15f0*/  UISETP.NE.AND UP0, UPT, UR35, URZ, UPT ;  /* 0x000000ff2300728c */ /* 0x000fe2000bf05270 */
[----:B------:R-:W-:Y:S01]  /*1600*/  R2UR UR27, R16 ;  /* 0x00000000101b72ca */ /* 0x000fe200000e0000 */
[----:B------:R-:W-:Y:S01]  /*1610*/  IMAD.SHL.U32 R19, R19, 0x40, RZ ;  /* 0x0000004013137824 */ /* 0x000fe200078e00ff */
[----:B------:R-:W-:Y:S01]  /*1620*/  UMOV UR30, URZ ;  /* 0x000000ff001e7c82 */ /* 0x000fe20008000000 */
[----:B------:R-:W-:Y:S01]  /*1630*/  SHF.L.U32 R2, R2, 0x1f, RZ ;  /* 0x0000001f02027819 */ /* 0x000fe200000006ff */
[----:B------:R-:W-:Y:S01]  /*1640*/  UMOV UR29, URZ ;  /* 0x000000ff001d7c82 */ /* 0x000fe20008000000 */
[----:B------:R-:W-:-:S08]  /*1650*/  UMOV UR28, URZ ;  /* 0x000000ff001c7c82 */ /* 0x000fd00008000000 */
[----:B------:R-:W-:Y:S02]  /*1660*/  USHF.L.U32 UR27, UR27, 0x7, URZ ;  /* 0x000000071b1b7899 */ /* 0x000fe400080006ff */
[----:B-1----:R-:W-:-:S04]  /*1670*/  ULEA UR22, UR22, UR4, 0x18 ;  /* 0x0000000416167291 */ /* 0x002fc8000f8ec0ff */
[----:B------:R-:W-:-:S09]  /*1680*/  ULEA UR4, UR32, UR22, 0x3 ;  /* 0x0000001620047291 */ /* 0x000fd2000f8e18ff */
[----:B--2---:R1:W2:Y:S01]  /*1690*/  SYNCS.PHASECHK.TRANS64.TRYWAIT P2, [UR4+0x88], R2 ;  /* 0x00008802ff0075a7 */ /* 0x0042a20008041104 */
[----:B---3--:R-:W-:Y:S05]  /*16a0*/  BRA.U !UP0, `(.L_x_18) ;  /* 0x00000005086c7547 */ /* 0x008fea000b800000 */
[----:B------:R-:W3:Y:S01]  /*16b0*/  LDC.64 R8, c[0x0][0x480] ;  /* 0x00012000ff087b82 */ /* 0x000ee20000000a00 */
[----:B------:R-:W4:Y:S01]  /*16c0*/  LDCU UR16, c[0x0][0x390] ;  /* 0x00007200ff1077ac */ /* 0x000f220008000800 */
[----:B------:R-:W2:Y:S06]  /*16d0*/  LDCU UR17, c[0x0][0x38c] ;  /* 0x00007180ff1177ac */ /* 0x000eac0008000800 */
[----:B------:R-:W4:Y:S01]  /*16e0*/  LDC.64 R6, c[0x0][0x488] ;  /* 0x00012200ff067b82 */ /* 0x000f220000000a00 */
[----:B------:R-:W2:Y:S01]  /*16f0*/  LDCU.64 UR14, c[0x0][0x4b8] ;  /* 0x00009700ff0e77ac */ /* 0x000ea20008000a00 */
[----:B------:R-:W-:Y:S01]  /*1700*/  UIADD3 UR31, UPT, UPT, UR23, UR20, URZ ;  /* 0x00000014171f7290 */ /* 0x000fe2000fffe0ff */
[----:B------:R-:W-:-:S05]  /*1710*/  UMOV UR30, URZ ;  /* 0x000000ff001e7c82 */ /* 0x000fca0008000000 */
[----:B-1----:R-:W1:Y:S01]  /*1720*/  LDC.64 R2, c[0x0][0x490] ;  /* 0x00012400ff027b82 */ /* 0x002e620000000a00 */
[----:B------:R-:W-:Y:S01]  /*1730*/  UMOV UR18, UR32 ;  /* 0x0000002000127c82 */ /* 0x000fe20008000000 */
[----:B------:R-:W-:Y:S01]  /*1740*/  UMOV UR28, URZ ;  /* 0x000000ff001c7c82 */ /* 0x000fe20008000000 */
[----:B------:R-:W-:Y:S01]  /*1750*/  UMOV UR29, URZ ;  /* 0x000000ff001d7c82 */ /* 0x000fe20008000000 */
[----:B---3--:R-:W-:Y:S01]  /*1760*/  IMAD.HI.U32 R9, R19, R9, RZ ;  /* 0x0000000913097227 */ /* 0x008fe200078e00ff */
[----:B------:R-:W-:-:S03]  /*1770*/  ISETP.NE.AND P1, PT, R8, 0x1, PT ;  /* 0x000000010800780c */ /* 0x000fc60003f25270 */
[----:B------:R-:W3:Y:S01]  /*1780*/  LDC.64 R4, c[0x0][0x4b0] ;  /* 0x00012c00ff047b82 */ /* 0x000ee20000000a00 */
[----:B----4-:R-:W-:-:S04]  /*1790*/  SHF.R.U32.HI R6, RZ, R6, R9 ;  /* 0x00000006ff067219 */ /* 0x010fc80000011609 */
[----:B------:R-:W-:Y:S02]  /*17a0*/  SEL R6, R19, R6, !P1 ;  /* 0x0000000613067207 */ /* 0x000fe40004800000 */
[----:B------:R-:W-:Y:S02]  /*17b0*/  ISETP.NE.AND P1, PT, R7, 0x1, PT ;  /* 0x000000010700780c */ /* 0x000fe40003f25270 */
[C---:B------:R-:W-:Y:S01]  /*17c0*/  R2UR UR4, R6.reuse ;  /* 0x00000000060472ca */ /* 0x040fe200000e0000 */
[----:B-1----:R-:W-:-:S04]  /*17d0*/  IMAD.HI.U32 R2, R6, R2, RZ ;  /* 0x0000000206027227 */ /* 0x002fc800078e00ff */
[----:B------:R-:W-:Y:S01]  /*17e0*/  IMAD.MOV R12, RZ, RZ, -R6 ;  /* 0x000000ffff0c7224 */ /* 0x000fe200078e0a06 */
[----:B------:R-:W-:-:S03]  /*17f0*/  SHF.R.U32.HI R2, RZ, R3, R2 ;  /* 0x00000003ff027219 */ /* 0x000fc60000011602 */
[----:B------:R-:W-:Y:S01]  /*1800*/  IMAD R12, R8, R12, R19 ;  /* 0x0000000c080c7224 */ /* 0x000fe200078e0213 */
[----:B------:R-:W-:Y:S01]  /*1810*/  R2UR UR13, R2 ;  /* 0x00000000020d72ca */ /* 0x000fe200000e0000 */
[----:B------:R-:W-:Y:S01]  /*1820*/  VOTEU.ANY UP0, P1 ;  /* 0x0000000000ff7886 */ /* 0x000fe20000800100 */
[----:B------:R-:W1:Y:S01]  /*1830*/  LDC.64 R2, c[0x0][0x4d0] ;  /* 0x00013400ff027b82 */ /* 0x000e620000000a00 */
[----:B---3--:R-:W-:Y:S02]  /*1840*/  R2UR UR8, R4 ;  /* 0x00000000040872ca */ /* 0x008fe400000e0000 */
[----:B------:R-:W-:Y:S02]  /*1850*/  R2UR UR9, R12 ;  /* 0x000000000c0972ca */ /* 0x000fe400000e0000 */
[----:B------:R-:W-:-:S06]  /*1860*/  R2UR UR6, R5 ;  /* 0x00000000050672ca */ /* 0x000fcc00000e0000 */
[----:B------:R-:W-:Y:S01]  /*1870*/  USEL UR13, UR4, UR13, !UP0 ;  /* 0x0000000d040d7287 */ /* 0x000fe2000c000000 */
[----:B------:R-:W3:Y:S05]  /*1880*/  LDCU.64 UR4, c[0x0][0x4d8] ;  /* 0x00009b00ff0477ac */ /* 0x000eea0008000a00 */
[----:B------:R-:W-:-:S04]  /*1890*/  IMAD R9, RZ, RZ, -UR13 ;  /* 0x8000000dff097e24 */ /* 0x000fc8000f8e02ff */
[----:B------:R-:W-:Y:S01]  /*18a0*/  IMAD R9, R7, R9, R6 ;  /* 0x0000000907097224 */ /* 0x000fe200078e0206 */
[----:B-1----:R-:W-:-:S04]  /*18b0*/  R2UR UR11, R2 ;  /* 0x00000000020b72ca */ /* 0x002fc800000e0000 */
[----:B------:R-:W-:Y:S02]  /*18c0*/  R2UR UR7, R9 ;  /* 0x00000000090772ca */ /* 0x000fe400000e0000 */
[----:B------:R-:W-:-:S07]  /*18d0*/  R2UR UR12, R3 ;  /* 0x00000000030c72ca */ /* 0x000fce00000e0000 */
[----:B------:R-:W-:-:S06]  /*18e0*/  UIMAD UR11, UR9, UR8, UR11 ;  /* 0x00000008090b72a4 */ /* 0x000fcc000f8e020b */
[----:B--23--:R-:W-:-:S12]  /*18f0*/  UIMAD UR12, UR7, UR6, UR12 ;  /* 0x00000006070c72a4 */ /* 0x00cfd8000f8e020c */
.L_x_23:
[----:B------:R-:W-:Y:S01]  /*1900*/  @!P5 MOV R3, 0x3000 ;  /* 0x000030000003d802 */ /* 0x000fe20000000f00 */
[----:B------:R-:W-:Y:S01]  /*1910*/  ULEA UR9, UR18, UR22, 0x3 ;  /* 0x0000001612097291 */ /* 0x000fe2000f8e18ff */
[----:B----4-:R-:W-:Y:S11]  /*1920*/  @P2 BRA `(.L_x_19) ;  /* 0x0000000000102947 */ /* 0x010ff60003800000 */
[----:B------:R-:W-:Y:S04]  /*1930*/  MOV R2, UR33 ;  /* 0x0000002100027c02 */ /* 0x000fe80008000f00 */
[----:B------:R-:W-:Y:S04]  /*1940*/  SHF.L.U32 R5, R2, 0x1f, RZ ;  /* 0x0000001f02057819 */ /* 0x000fe800000006ff */
[----:B------:R-:W1:Y:S02]  /*1950*/  SYNCS.PHASECHK.TRANS64.TRYWAIT P1, [UR9+0x88], R5 ;  /* 0x00008805ff0075a7 */ /* 0x000e640008021109 */
[----:B-1----:R-:W-:Y:S05]  /*1960*/  @!P1 BRA `(.L_x_20) ;  /* 0x0000006c00f49947 */ /* 0x002fea0003800000 */
.L_x_19:
[----:B------:R2:W-:Y:S01]  /*1970*/  @!P5 SYNCS.ARRIVE.TRANS64 RZ, [UR9], R3 ;  /* 0x00000003ffffd9a7 */ /* 0x0005e20008000009 */
[----:B------:R-:W-:Y:S04]  /*1980*/  BSSY.RECONVERGENT B0, `(.L_x_21) ;  /* 0x0000003000007945 */ /* 0x000fe80003800200 */
[----:B------:R-:W-:Y:S05]  /*1990*/  @P4 BRA `(.L_x_22) ;  /* 0x0000000000044947 */ /* 0x000fea0003800000 */
[----:B------:R-:W-:Y:S05]  /*19a0*/  BPT.TRAP 0x1 ;  /* 0x000000040000795c */ /* 0x000fea0000300000 */
.L_x_22:
[----:B------:R-:W-:Y:S05]  /*19b0*/  BSYNC.RECONVERGENT B0 ;  /* 0x0000000000007941 */ /* 0x000fea0003800200 */
.L_x_21:
[----:B------:R-:W-:Y:S02]  /*19c0*/  UIADD3 UR32, UPT, UPT, UR18, 0x1, URZ ;  /* 0x0000000112207890 */ /* 0x000fe4000fffe0ff */
[----:B------:R-:W-:Y:S02]  /*19d0*/  UIMAD UR7, UR28, UR14, UR4 ;  /* 0x0000000e1c0772a4 */ /* 0x000fe4000f8e0204 */
[----:B------:R-:W-:Y:S02]  /*19e0*/  UISETP.NE.AND UP0, UPT, UR32, 0x11, UPT ;  /* 0x000000112000788c */ /* 0x000fe4000bf05270 */
[----:B------:R-:W-:Y:S02]  /*19f0*/  UIMAD UR6, UR29, UR15, UR5 ;  /* 0x0000000f1d0672a4 */ /* 0x000fe4000f8e0205 */
[----:B------:R-:W-:Y:S02]  /*1a00*/  USEL UR8, URZ, 0x1, UP0 ;  /* 0x00000001ff087887 */ /* 0x000fe40008000000 */
[----:B------:R-:W-:Y:S02]  /*1a10*/  USEL UR32, UR32, URZ, UP0 ;  /* 0x000000ff20207287 */ /* 0x000fe40008000000 */
[----:B------:R-:W-:Y:S02]  /*1a20*/  ULOP3.LUT UR33, UR33, UR8, URZ, 0x3c, !UPT ;  /* 0x0000000821217292 */ /* 0x000fe4000f8e3cff */
[----:B------:R-:W-:Y:S02]  /*1a30*/  ULEA UR8, UR32, UR22, 0x3 ;  /* 0x0000001620087291 */ /* 0x000fe4000f8e18ff */
[----:B------:R-:W-:Y:S02]  /*1a40*/  ULEA UR21, UR18, UR22, 0xd ;  /* 0x0000001612157291 */ /* 0x000fe4000f8e68ff */
[----:B------:R-:W-:Y:S01]  /*1a50*/  UIADD3 UR44, UP1, UPT, UR36, 0x80, URZ ;  /* 0x00000080242c7890 */ /* 0x000fe2000ff3e0ff */
[----:B-1----:R-:W-:Y:S01]  /*1a60*/  MOV R2, UR33 ;  /* 0x0000002100027c02 */ /* 0x002fe20008000f00 */
[----:B------:R-:W-:Y:S02]  /*1a70*/  UPRMT UR42, UR7, 0x40, UR6 ;  /* 0x00000040072a7896 */ /* 0x000fe40008000006 */
[----:B------:R-:W-:Y:S01]  /*1a80*/  UIADD3 UR24, UPT, UPT, UR21, 0x15400, URZ ;  /* 0x0001540015187890 */ /* 0x000fe2000fffe0ff */
[----:B--2---:R-:W-:Y:S01]  /*1a90*/  SHF.L.U32 R3, R2, 0x1f, RZ ;  /* 0x0000001f02037819 */ /* 0x004fe200000006ff */
[----:B------:R-:W-:Y:S02]  /*1aa0*/  USHF.L.U32 UR10, UR30, 0x5, URZ ;  /* 0x000000051e0a7899 */ /* 0x000fe400080006ff */
[----:B------:R-:W-:Y:S01]  /*1ab0*/  UIADD3.X UR45, UPT, UPT, URZ, UR37, URZ, UP1, !UPT ;  /* 0x00000025ff2d7290 */ /* 0x000fe20008ffe4ff */
[----:B------:R3:W4:Y:S01]  /*1ac0*/  SYNCS.PHASECHK.TRANS64.TRYWAIT P2, [UR8+0x88], R3 ;  /* 0x00008803ff0075a7 */ /* 0x0007220008041108 */
[----:B------:R-:W-:Y:S02]  /*1ad0*/  ULEA UR8, UR18, UR22, 0xc ;  /* 0x0000001612087291 */ /* 0x000fe4000f8e60ff */
[----:B------:R-:W-:Y:S02]  /*1ae0*/  UPRMT UR21, UR42, 0x5410, URZ ;  /* 0x000054102a157896 */ /* 0x000fe400080000ff */
[----:B------:R-:W-:Y:S02]  /*1af0*/  UIADD3 UR8, UPT, UPT, UR8, 0x4400, URZ ;  /* 0x0000440008087890 */ /* 0x000fe4000fffe0ff */
[----:B------:R-:W-:Y:S02]  /*1b00*/  UIADD3 UR40, UP0, UPT, UR36, 0x180, URZ ;  /* 0x0000018024287890 */ /* 0x000fe4000ff1e0ff */
[----:B------:R-:W-:Y:S02]  /*1b10*/  UIADD3 UR19, UPT, UPT, UR28, 0x1, URZ ;  /* 0x000000011c137890 */ /* 0x000fe4000fffe0ff */
[----:B------:R-:W-:Y:S02]  /*1b20*/  UIADD3.X UR41, UPT, UPT, URZ, UR37, URZ, UP0, !UPT ;  /* 0x00000025ff297290 */ /* 0x000fe400087fe4ff */
[----:B------:R-:W-:Y:S01]  /*1b30*/  UISETP.NE.AND UP2, UPT, UR19, UR17, UPT ;  /* 0x000000111300728c */ /* 0x000fe2000bf45270 */
[----:B------:R-:W-:Y:S01]  /*1b40*/  UTMALDG.4D.IM2COL [UR8], [UR44], UR21 ;  /* 0x000000082c0073b4 */ /* 0x000fe20008058015 */
[----:B------:R-:W-:Y:S02]  /*1b50*/  UIADD3 UR18, UPT, UPT, UR29, 0x1, URZ ;  /* 0x000000011d127890 */ /* 0x000fe4000fffe0ff */
[----:B------:R-:W-:Y:S02]  /*1b60*/  UIADD3 UR20, UPT, UPT, UR20, 0x1, URZ ;  /* 0x0000000114147890 */ /* 0x000fe4000fffe0ff */
[----:B------:R-:W-:Y:S01]  /*1b70*/  UIADD3 UR42, UPT, UPT, UR30, 0x1, URZ ;  /* 0x000000011e2a7890 */ /* 0x000fe2000fffe0ff */
[----:B------:R-:W-:Y:S01]  /*1b80*/  UMOV UR38, 0x0 ;  /* 0x0000000000267882 */ /* 0x000fe20000000000 */
[----:B------:R-:W-:Y:S01]  /*1b90*/  UMOV UR39, 0x10000000 ;  /* 0x1000000000277882 */ /* 0x000fe20000000000 */
[----:B------:R-:W-:Y:S02]  /*1ba0*/  UMOV UR25, UR9 ;  /* 0x0000000900197c82 */ /* 0x000fe40008000000 */
[----:B------:R-:W-:Y:S01]  /*1bb0*/  @UP2 UIADD3 UR18, UPT, UPT, UR29, URZ, URZ ;  /* 0x000000ff1d122290 */ /* 0x000fe2000fffe0ff */
[----:B------:R-:W-:Y:S03]  /*1bc0*/  UMOV UR26, UR10 ;  /* 0x0000000a001a7c82 */ /* 0x000fe60008000000 */
[----:B------:R-:W-:Y:S01]  /*1bd0*/  UISETP.NE.AND UP0, UPT, UR18, UR16, UPT ;  /* 0x000000101200728c */ /* 0x000fe2000bf05270 */
[----:B------:R1:W-:Y:S10]  /*1be0*/  UTMALDG.4D [UR24], [UR40], desc[UR38] ;  /* 0x00002618280075b4 */ /* 0x0003f40008019000 */
[----:B------:R-:W-:Y:S07]  /*1bf0*/  @UP0 UIADD3 UR42, UPT, UPT, UR30, URZ, URZ ;  /* 0x000000ff1e2a0290 */ /* 0x000fee000fffe0ff */
[----:B------:R-:W-:Y:S01]  /*1c00*/  UMOV UR30, UR42 ;  /* 0x0000002a001e7c82 */ /* 0x000fe20008000000 */
[----:B-1----:R-:W-:Y:S02]  /*1c10*/  USEL UR29, UR18, URZ, UP0 ;  /* 0x000000ff121d7287 */ /* 0x002fe40008000000 */
[----:B------:R-:W-:Y:S02]  /*1c20*/  UISETP.NE.AND UP0, UPT, UR20, UR31, UPT ;  /* 0x0000001f1400728c */ /* 0x000fe4000bf05270 */
[----:B------:R-:W-:Y:S01]  /*1c30*/  USEL UR28, UR19, URZ, UP2 ;  /* 0x000000ff131c7287 */ /* 0x000fe20009000000 */
[----:B------:R-:W-:Y:S06]  /*1c40*/  UMOV UR18, UR32 ;  /* 0x0000002000127c82 */ /* 0x000fec0008000000 */
[----:B---3--:R-:W-:Y:S05]  /*1c50*/  BRA.U UP0, `(.L_x_23) ;  /* 0xfffffffd00287547 */ /* 0x008fea000b83ffff */
.L_x_18:
[----:B------:R-:W-:Y:S01]  /*1c60*/  ULEA UR4, UR32, UR22, 0x3 ;  /* 0x0000001620047291 */ /* 0x000fe2000f8e18ff */
[----:B-1----:R-:W-:Y:S01]  /*1c70*/  MOV R2, UR33 ;  /* 0x0000002100027c02 */ /* 0x002fe20008000f00 */
[----:B------:R-:W-:Y:S01]  /*1c80*/  @!P0 SYNCS.ARRIVE.TRANS64.A1T0 RZ, [UR22+0x158], RZ ;  /* 0x000158ffffff89a7 */ /* 0x000fe20008100016 */
[----:B------:R-:W-:Y:S02]  /*1c90*/  UISETP.GE.AND UP0, UPT, UR34, 0x1, UPT ;  /* 0x000000012200788c */ /* 0x000fe4000bf06270 */
[----:B------:R-:W-:-:S04]  /*1ca0*/  SHF.L.U32 R2, R2, 0x1f, RZ ;  /* 0x0000001f02027819 */ /* 0x000fc800000006ff */
[----:B------:R1:W3:Y:S03]  /*1cb0*/  SYNCS.PHASECHK.TRANS64.TRYWAIT P1, [UR4+0x88], R2 ;  /* 0x00008802ff0075a7 */ /* 0x0002e60008021104 */
[----:B------:R-:W-:Y:S05]  /*1cc0*/  BRA.U !UP0, `(.L_x_24) ;  /* 0x0000000508747547 */ /* 0x000fea000b800000 */
[----:B------:R-:W4:Y:S01]  /*1cd0*/  LDC.64 R8, c[0x0][0x480] ;  /* 0x00012000ff087b82 */ /* 0x000f220000000a00 */
[----:B------:R-:W2:Y:S01]  /*1ce0*/  LDCU UR25, c[0x0][0x390] ;  /* 0x00007200ff1977ac */ /* 0x000ea20008000800 */
[----:B------:R-:W2:Y:S06]  /*1cf0*/  LDCU UR26, c[0x0][0x38c] ;  /* 0x00007180ff1a77ac */ /* 0x000eac0008000800 */
[----:B------:R-:W4:Y:S01]  /*1d00*/  LDC.64 R6, c[0x0][0x488] ;  /* 0x00012200ff067b82 */ /* 0x000f220000000a00 */
[----:B------:R-:W2:Y:S01]  /*1d10*/  LDCU.64 UR14, c[0x0][0x4b8] ;  /* 0x00009700ff0e77ac */ /* 0x000ea20008000a00 */
[----:B------:R-:W-:Y:S01]  /*1d20*/  UIADD3 UR31, UPT, UPT, UR34, UR31, URZ ;  /* 0x0000001f221f7290 */ /* 0x000fe2000fffe0ff */
[----:B------:R-:W-:-:S05]  /*1d30*/  UMOV UR40, UR34 ;  /* 0x0000002200287c82 */ /* 0x000fca0008000000 */
[----:B-1----:R-:W1:Y:S01]  /*1d40*/  LDC.64 R2, c[0x0][0x490] ;  /* 0x00012400ff027b82 */ /* 0x002e620000000a00 */
[----:B------:R-:W-:Y:S01]  /*1d50*/  UMOV UR38, UR32 ;  /* 0x0000002000267c82 */ /* 0x000fe20008000000 */
[----:B----4-:R-:W-:Y:S01]  /*1d60*/  IMAD.HI.U32 R9, R19, R9, RZ ;  /* 0x0000000913097227 */ /* 0x010fe200078e00ff */
[----:B------:R-:W-:-:S05]  /*1d70*/  ISETP.NE.AND P0, PT, R8, 0x1, PT ;  /* 0x000000010800780c */ /* 0x000fca0003f05270 */
[----:B------:R-:W4:Y:S01]  /*1d80*/  LDC.64 R4, c[0x0][0x4b0] ;  /* 0x00012c00ff047b82 */ /* 0x000f220000000a00 */
[----:B------:R-:W-:-:S04]  /*1d90*/  SHF.R.U32.HI R6, RZ, R6, R9 ;  /* 0x00000006ff067219 */ /* 0x000fc80000011609 */
        /* <DEDUP_REMOVED lines=10> */
[----:B----4-:R-:W-:Y:S02]  /*1e40*/  R2UR UR8, R4 ;  /* 0x00000000040872ca */ /* 0x010fe400000e0000 */
[----:B------:R-:W-:Y:S02]  /*1e50*/  R2UR UR9, R9 ;  /* 0x00000000090972ca */ /* 0x000fe400000e0000 */
[----:B------:R-:W-:-:S06]  /*1e60*/  R2UR UR6, R5 ;  /* 0x00000000050672ca */ /* 0x000fcc00000e0000 */
[----:B------:R-:W-:Y:S01]  /*1e70*/  USEL UR13, UR4, UR13, !UP0 ;  /* 0x0000000d040d7287 */ /* 0x000fe2000c000000 */
[----:B------:R-:W4:Y:S05]  /*1e80*/  LDCU.64 UR4, c[0x0][0x4d8] ;  /* 0x00009b00ff0477ac */ /* 0x000f2a0008000a00 */
[----:B------:R-:W-:-:S04]  /*1e90*/  IMAD R12, RZ, RZ, -UR13 ;  /* 0x8000000dff0c7e24 */ /* 0x000fc8000f8e02ff */
[----:B------:R-:W-:Y:S01]  /*1ea0*/  IMAD R12, R7, R12, R6 ;  /* 0x0000000c070c7224 */ /* 0x000fe200078e0206 */
[----:B-1----:R-:W-:-:S04]  /*1eb0*/  R2UR UR11, R2 ;  /* 0x00000000020b72ca */ /* 0x002fc800000e0000 */
[----:B------:R-:W-:Y:S02]  /*1ec0*/  R2UR UR7, R12 ;  /* 0x000000000c0772ca */ /* 0x000fe400000e0000 */
[----:B------:R-:W-:-:S07]  /*1ed0*/  R2UR UR12, R3 ;  /* 0x00000000030c72ca */ /* 0x000fce00000e0000 */
[----:B------:R-:W-:-:S06]  /*1ee0*/  UIMAD UR11, UR9, UR8, UR11 ;  /* 0x00000008090b72a4 */ /* 0x000fcc000f8e020b */
[----:B--2-4-:R-:W-:-:S12]  /*1ef0*/  UIMAD UR12, UR7, UR6, UR12 ;  /* 0x00000006070c72a4 */ /* 0x014fd8000f8e020c */
.L_x_29:
[----:B------:R-:W-:Y:S01]  /*1f00*/  @!P5 MOV R3, 0x3000 ;  /* 0x000030000003d802 */ /* 0x000fe20000000f00 */
[----:B------:R-:W-:Y:S01]  /*1f10*/  ULEA UR9, UR38, UR22, 0x3 ;  /* 0x0000001626097291 */ /* 0x000fe2000f8e18ff */
[----:B--23--:R-:W-:Y:S11]  /*1f20*/  @P1 BRA `(.L_x_25) ;  /* 0x0000000000101947 */ /* 0x00cff60003800000 */
[----:B------:R-:W-:Y:S04]  /*1f30*/  MOV R2, UR33 ;  /* 0x0000002100027c02 */ /* 0x000fe80008000f00 */
[----:B------:R-:W-:Y:S04]  /*1f40*/  SHF.L.U32 R5, R2, 0x1f, RZ ;  /* 0x0000001f02057819 */ /* 0x000fe800000006ff */
[----:B------:R-:W1:Y:S02]  /*1f50*/  SYNCS.PHASECHK.TRANS64.TRYWAIT P0, [UR9+0x88], R5 ;  /* 0x00008805ff0075a7 */ /* 0x000e640008001109 */
[----:B-1----:R-:W-:Y:S05]  /*1f60*/  @!P0 BRA `(.L_x_26) ;  /* 0x00000068008c8947 */ /* 0x002fea0003800000 */
.L_x_25:
[----:B------:R2:W-:Y:S01]  /*1f70*/  @!P5 SYNCS.ARRIVE.TRANS64 RZ, [UR9], R3 ;  /* 0x00000003ffffd9a7 */ /* 0x0005e20008000009 */
[----:B------:R-:W-:Y:S04]  /*1f80*/  BSSY.RECONVERGENT B0, `(.L_x_27) ;  /* 0x0000003000007945 */ /* 0x000fe80003800200 */
[----:B------:R-:W-:Y:S05]  /*1f90*/  @P4 BRA `(.L_x_28) ;  /* 0x0000000000044947 */ /* 0x000fea0003800000 */
[----:B------:R-:W-:Y:S05]  /*1fa0*/  BPT.TRAP 0x1 ;  /* 0x000000040000795c */ /* 0x000fea0000300000 */
.L_x_28:
[----:B------:R-:W-:Y:S05]  /*1fb0*/  BSYNC.RECONVERGENT B0 ;  /* 0x0000000000007941 */ /* 0x000fea0003800200 */
.L_x_27:
        /* <DEDUP_REMOVED lines=8> */
[----:B------:R-:W-:Y:S02]  /*2040*/  UIADD3 UR39, UPT, UPT, UR28, 0x1, URZ ;  /* 0x000000011c277890 */ /* 0x000fe4000fffe0ff */
[----:B------:R-:W-:Y:S01]  /*2050*/  UIADD3 UR46, UP1, UPT, UR36, 0x80, URZ ;  /* 0x00000080242e7890 */ /* 0x000fe2000ff3e0ff */
[----:B-1----:R-:W-:Y:S01]  /*2060*/  MOV R2, UR33 ;  /* 0x0000002100027c02 */ /* 0x002fe20008000f00 */
[----:B------:R-:W-:Y:S02]  /*2070*/  UPRMT UR41, UR6, 0x40, UR7 ;  /* 0x0000004006297896 */ /* 0x000fe40008000007 */
[----:B------:R-:W-:Y:S01]  /*2080*/  UISETP.NE.AND UP2, UPT, UR39, UR26, UPT ;  /* 0x0000001a2700728c */ /* 0x000fe2000bf45270 */
[----:B--2---:R-:W-:Y:S01]  /*2090*/  SHF.L.U32 R3, R2, 0x1f, RZ ;  /* 0x0000001f02037819 */ /* 0x004fe200000006ff */
[----:B------:R-:W-:Y:S02]  /*20a0*/  USHF.L.U32 UR10, UR30, 0x5, URZ ;  /* 0x000000051e0a7899 */ /* 0x000fe400080006ff */
[----:B------:R-:W-:Y:S01]  /*20b0*/  UIADD3.X UR47, UPT, UPT, URZ, UR37, URZ, UP1, !UPT ;  /* 0x00000025ff2f7290 */ /* 0x000fe20008ffe4ff */
[----:B------:R1:W2:Y:S01]  /*20c0*/  SYNCS.PHASECHK.TRANS64.TRYWAIT P1, [UR8+0x88], R3 ;  /* 0x00008803ff0075a7 */ /* 0x0002a20008021108 */
[----:B------:R-:W-:Y:S02]  /*20d0*/  ULEA UR8, UR38, UR22, 0xc ;  /* 0x0000001626087291 */ /* 0x000fe4000f8e60ff */
[----:B------:R-:W-:Y:S02]  /*20e0*/  UPRMT UR48, UR41, 0x5410, URZ ;  /* 0x0000541029307896 */ /* 0x000fe400080000ff */
[----:B------:R-:W-:Y:S02]  /*20f0*/  UIADD3 UR8, UPT, UPT, UR8, 0x4400, URZ ;  /* 0x0000440008087890 */ /* 0x000fe4000fffe0ff */
[----:B------:R-:W-:Y:S02]  /*2100*/  UIADD3 UR44, UP0, UPT, UR36, 0x180, URZ ;  /* 0x00000180242c7890 */ /* 0x000fe4000ff1e0ff */
[----:B------:R-:W-:Y:S02]  /*2110*/  ULEA UR16, UR38, UR22, 0xd ;  /* 0x0000001626107291 */ /* 0x000fe4000f8e68ff */
[----:B------:R-:W-:Y:S02]  /*2120*/  UIADD3.X UR45, UPT, UPT, URZ, UR37, URZ, UP0, !UPT ;  /* 0x00000025ff2d7290 */ /* 0x000fe400087fe4ff */
[----:B------:R-:W-:Y:S01]  /*2130*/  UIADD3 UR16, UPT, UPT, UR16, 0x15400, URZ ;  /* 0x0001540010107890 */ /* 0x000fe2000fffe0ff */
[----:B------:R1:W-:Y:S01]  /*2140*/  UTMALDG.4D.IM2COL [UR8], [UR46], UR48 ;  /* 0x000000082e0073b4 */ /* 0x0003e20008058030 */
[----:B------:R-:W-:Y:S02]  /*2150*/  UIADD3 UR38, UPT, UPT, UR29, 0x1, URZ ;  /* 0x000000011d267890 */ /* 0x000fe4000fffe0ff */
[----:B------:R-:W-:Y:S02]  /*2160*/  @UP2 UIADD3 UR38, UPT, UPT, UR29, URZ, URZ ;  /* 0x000000ff1d262290 */ /* 0x000fe4000fffe0ff */
[----:B------:R-:W-:Y:S02]  /*2170*/  UIADD3 UR41, UPT, UPT, UR30, 0x1, URZ ;  /* 0x000000011e297890 */ /* 0x000fe4000fffe0ff */
[----:B------:R-:W-:Y:S02]  /*2180*/  UISETP.NE.AND UP0, UPT, UR38, UR25, UPT ;  /* 0x000000192600728c */ /* 0x000fe4000bf05270 */
[----:B------:R-:W-:Y:S01]  /*2190*/  UIADD3 UR49, UPT, UPT, UR40, -0x1, URZ ;  /* 0xffffffff28317890 */ /* 0x000fe2000fffe0ff */
[----:B------:R-:W-:Y:S01]  /*21a0*/  UMOV UR42, 0x0 ;  /* 0x00000000002a7882 */ /* 0x000fe20000000000 */
[----:B------:R-:W-:Y:S01]  /*21b0*/  UMOV UR43, 0x10000000 ;  /* 0x10000000002b7882 */ /* 0x000fe20000000000 */
[----:B------:R-:W-:Y:S01]  /*21c0*/  UMOV UR19, UR27 ;  /* 0x0000001b00137c82 */ /* 0x000fe20008000000 */
[----:B------:R-:W-:Y:S01]  /*21d0*/  UMOV UR20, UR28 ;  /* 0x0000001c00147c82 */ /* 0x000fe20008000000 */
[----:B------:R-:W-:Y:S01]  /*21e0*/  USEL UR28, UR39, URZ, UP2 ;  /* 0x000000ff271c7287 */ /* 0x000fe20009000000 */
[----:B------:R-:W-:Y:S03]  /*21f0*/  UMOV UR21, UR29 ;  /* 0x0000001d00157c82 */ /* 0x000fe60008000000 */
[----:B------:R-:W-:Y:S02]  /*2200*/  @UP0 UIADD3 UR41, UPT, UPT, UR30, URZ, URZ ;  /* 0x000000ff1e290290 */ /* 0x000fe4000fffe0ff */
[----:B------:R-:W-:Y:S01]  /*2210*/  USEL UR29, UR38, URZ, UP0 ;  /* 0x000000ff261d7287 */ /* 0x000fe20008000000 */
[----:B------:R-:W-:Y:S01]  /*2220*/  UMOV UR17, UR9 ;  /* 0x0000000900117c82 */ /* 0x000fe20008000000 */
[----:B------:R-:W-:Y:S01]  /*2230*/  UMOV UR18, UR10 ;  /* 0x0000000a00127c82 */ /* 0x000fe20008000000 */
[----:B------:R-:W-:Y:S01]  /*2240*/  UISETP.GT.U32.AND UP0, UPT, UR40, 0x1, UPT ;  /* 0x000000012800788c */ /* 0x000fe2000bf04070 */
[----:B------:R1:W-:Y:S01]  /*2250*/  UTMALDG.4D [UR16], [UR44], desc[UR42] ;  /* 0x00002a102c0075b4 */ /* 0x0003e20008019000 */
[----:B------:R-:W-:Y:S01]  /*2260*/  UMOV UR38, UR32 ;  /* 0x0000002000267c82 */ /* 0x000fe20008000000 */
[----:B------:R-:W-:Y:S01]  /*2270*/  UMOV UR40, UR49 ;  /* 0x0000003100287c82 */ /* 0x000fe20008000000 */
[----:B------:R-:W-:Y:S05]  /*2280*/  UMOV UR30, UR41 ;  /* 0x00000029001e7c82 */ /* 0x000fea0008000000 */
[----:B-1----:R-:W-:Y:S05]  /*2290*/  BRA.U UP0, `(.L_x_29) ;  /* 0xfffffffd00187547 */ /* 0x002fea000b83ffff */
.L_x_24:
[----:B------:R-:W-:Y:S01]  /*22a0*/  SHF.L.U32 R3, R10, 0x1f, RZ ;  /* 0x0000001f0a037819 */ /* 0x000fe200000006ff */
[----:B------:R-:W-:-:S03]  /*22b0*/  NOP ;  /* 0x0000000000007918 */ /* 0x000fc60000000000 */
[----:B------:R-:W4:Y:S02]  /*22c0*/  SYNCS.PHASECHK.TRANS64.TRYWAIT P0, [UR22+0x160], R3 ;  /* 0x00016003ff0075a7 */ /* 0x000f240008001116 */
[----:B----4-:R-:W-:Y:S05]  /*22d0*/  @!P0 BRA `(.L_x_30) ;  /* 0x0000006400c88947 */ /* 0x010fea0003800000 */
.L_x_140:
[----:B------:R-:W4:Y:S01]  /*22e0*/  LDS.128 R4, [UR22+0x1a0] ;  /* 0x0001a016ff047984 */ /* 0x000f220008000c00 */
[----:B------:R-:W-:Y:S01]  /*22f0*/  UIADD3 UR4, UPT, UPT, UR22, 0x168, URZ ;  /* 0x0000016816047890 */ /* 0x000fe2000fffe0ff */
[----:B------:R-:W-:Y:S01]  /*2300*/  ISETP.GE.AND P0, PT, R26, 0x1, PT ;  /* 0x000000011a00780c */ /* 0x000fe20003f06270 */
[----:B------:R-:W-:Y:S01]  /*2310*/  @!PT LDS RZ, [RZ] ;  /* 0x00000000fffff984 */ /* 0x000fe20000000800 */
[----:B------:R-:W-:Y:S01]  /*2320*/  @!PT LDS RZ, [RZ] ;  /* 0x00000000fffff984 */ /* 0x000fe20000000800 */
[----:B------:R-:W-:Y:S01]  /*2330*/  @!PT LDS RZ, [RZ] ;  /* 0x00000000fffff984 */ /* 0x000fe20000000800 */
[----:B------:R-:W-:Y:S01]  /*2340*/  @!PT LDS RZ, [RZ] ;  /* 0x00000000fffff984 */ /* 0x000fe20000000800 */
[----:B------:R1:W-:Y:S06]  /*2350*/  MEMBAR.ALL.CTA ;  /* 0x0000000000007992 */ /* 0x0003ec0000008000 */
[----:B-1----:R-:W1:Y:S01]  /*2360*/  FENCE.VIEW.ASYNC.S ;  /* 0x00000000000073c6 */ /* 0x002e620000000000 */
[----:B------:R-:W-:-:S09]  /*2370*/  UPRMT UR4, URZ, 0x654, UR4 ;  /* 0x00000654ff047896 */ /* 0x000fd20008000004 */
[----:B-1----:R-:W-:Y:S01]  /*2380*/  SYNCS.ARRIVE.TRANS64.RED.A1T0 RZ, [UR4], RZ ;  /* 0x000000ffffff79a7 */ /* 0x002fe20008100404 */
[----:B----4-:R-:W-:-:S13]  /*2390*/  LOP3.LUT P3, RZ, R6, 0x1, RZ, 0xc0, !PT ;  /* 0x0000000106ff7812 */ /* 0x010fda000786c0ff */
[----:B------:R-:W-:Y:S02]  /*23a0*/  @P3 MOV R15, R4 ;  /* 0x00000004000f3202 */ /* 0x000fe40000000f00 */
[----:B------:R-:W-:Y:S01]  /*23b0*/  @P3 LOP3.LUT R13, R5, 0xffff, RZ, 0xc0, !PT ;  /* 0x0000ffff050d3812 */ /* 0x000fe200078ec0ff */
[----:B------:R-:W-:Y:S06]  /*23c0*/  @!P0 BRA `(.L_x_31) ;  /* 0x0000000000b88947 */ /* 0x000fec0003800000 */
[----:B------:R-:W1:Y:S01]  /*23d0*/  LDC.64 R4, c[0x0][0xb18] ;  /* 0x0002c600ff047b82 */ /* 0x000e620000000a00 */
[----:B--2---:R-:W-:-:S07]  /*23e0*/  ISETP.NE.AND P2, PT, R26, 0x1, PT ;  /* 0x000000011a00780c */ /* 0x004fce0003f45270 */
[----:B------:R-:W2:Y:S08]  /*23f0*/  LDC.64 R6, c[0x0][0xb10] ;  /* 0x0002c400ff067b82 */ /* 0x000eb00000000a00 */
[----:B------:R-:W4:Y:S08]  /*2400*/  LDC R8, c[0x0][0xb20] ;  /* 0x0002c800ff087b82 */ /* 0x000f300000000800 */
[----:B------:R-:W3:Y:S01]  /*2410*/  LDC R12, c[0x0][0xb0c] ;  /* 0x0002c300ff0c7b82 */ /* 0x000ee20000000800 */
[----:B-1----:R-:W-:Y:S01]  /*2420*/  IMAD.HI.U32 R9, R0, R5, RZ ;  /* 0x0000000500097227 */ /* 0x002fe200078e00ff */
[----:B------:R-:W-:-:S03]  /*2430*/  ISETP.NE.AND P0, PT, R4, 0x1, PT ;  /* 0x000000010400780c */ /* 0x000fc60003f05270 */
[----:B------:R-:W-:-:S03]  /*2440*/  IMAD.HI.U32 R5, R13, R5, RZ ;  /* 0x000000050d057227 */ /* 0x000fc600078e00ff */
[----:B------:R-:W1:Y:S01]  /*2450*/  LDC.64 R2, c[0x0][0xb28] ;  /* 0x0002ca00ff027b82 */ /* 0x000e620000000a00 */
[----:B--2---:R-:W-:-:S04]  /*2460*/  IMAD.HI.U32 R14, R11, R6, RZ ;  /* 0x000000060b0e7227 */ /* 0x004fc800078e00ff */
[----:B------:R-:W-:Y:S01]  /*2470*/  IMAD.HI.U32 R16, R15, R6, RZ ;  /* 0x000000060f107227 */ /* 0x000fe200078e00ff */
[----:B------:R-:W-:Y:S02]  /*2480*/  SHF.R.U32.HI R14, RZ, R7, R14 ;  /* 0x00000007ff0e7219 */ /* 0x000fe4000001160e */
[-C--:B----4-:R-:W-:Y:S02]  /*2490*/  SHF.R.U32.HI R9, RZ, R8.reuse, R9 ;  /* 0x00000008ff097219 */ /* 0x090fe40000011609 */
[----:B------:R-:W-:Y:S02]  /*24a0*/  SHF.R.U32.HI R8, RZ, R8, R5 ;  /* 0x00000008ff087219 */ /* 0x000fe40000011605 */
[----:B------:R-:W-:Y:S02]  /*24b0*/  SEL R9, R0, R9, !P0 ;  /* 0x0000000900097207 */ /* 0x000fe40004000000 */
[----:B------:R-:W-:Y:S02]  /*24c0*/  SHF.R.U32.HI R16, RZ, R7, R16 ;  /* 0x00000007ff107219 */ /* 0x000fe40000011610 */
[----:B---3--:R-:W-:-:S02]  /*24d0*/  ISETP.NE.AND P1, PT, R12, 0x1, PT ;  /* 0x000000010c00780c */ /* 0x008fc40003f25270 */
[----:B------:R-:W-:Y:S02]  /*24e0*/  SEL R5, R13, R8, !P0 ;  /* 0x000000080d057207 */ /* 0x000fe40004000000 */
[----:B------:R-:W-:Y:S02]  /*24f0*/  SEL R17, R11, R14, !P1 ;  /* 0x0000000e0b117207 */ /* 0x000fe40004800000 */
[----:B------:R-:W-:Y:S01]  /*2500*/  SEL R7, R15, R16, !P1 ;  /* 0x000000100f077207 */ /* 0x000fe20004800000 */
[----:B-1----:R-:W-:-:S04]  /*2510*/  IMAD.HI.U32 R14, R9, R2, RZ ;  /* 0x00000002090e7227 */ /* 0x002fc800078e00ff */
[----:B------:R-:W-:Y:S01]  /*2520*/  IMAD.HI.U32 R6, R17, R2, RZ ;  /* 0x0000000211067227 */ /* 0x000fe200078e00ff */
[----:B------:R-:W-:-:S04]  /*2530*/  @P2 SHF.R.U32.HI R9, RZ, R3, R14 ;  /* 0x00000003ff092219 */ /* 0x000fc8000001160e */
        /* <DEDUP_REMOVED lines=8> */
[----:B------:R-:W-:-:S04]  /*25c0*/  @!P0 IMAD.HI.U32 R8, R7, R2, RZ ;  /* 0x0000000207088227 */ /* 0x000fc800078e00ff */
[----:B------:R-:W-:Y:S01]  /*25d0*/  IMAD.MOV R2, RZ, RZ, -R6 ;  /* 0x000000ffff027224 */ /* 0x000fe200078e0a06 */
[----:B------:R-:W-:-:S03]  /*25e0*/  @!P0 SHF.R.U32.HI R8, RZ, R3, R8 ;  /* 0x00000003ff088219 */ /* 0x000fc60000011608 */
[----:B------:R-:W-:Y:S01]  /*25f0*/  IMAD R2, R26, R2, R5 ;  /* 0x000000021a027224 */ /* 0x000fe200078e0205 */
[----:B------:R-:W-:Y:S02]  /*2600*/  @!P0 SEL R3, R7, R8, !P2 ;  /* 0x0000000807038207 */ /* 0x000fe40005000000 */
[----:B------:R-:W-:-:S03]  /*2610*/  IADD3 R8, PT, PT, -R5, RZ, RZ ;  /* 0x000000ff05087210 */ /* 0x000fc60007ffe1ff */
[--C-:B------:R-:W-:Y:S02]  /*2620*/  @!P0 IMAD.IADD R6, R6, 0x1, -R3.reuse ;  /* 0x0000000106068824 */ /* 0x100fe400078e0a03 */
[----:B------:R-:W-:Y:S01]  /*2630*/  @!P0 IMAD R3, R2, R17, R3 ;  /* 0x0000001102038224 */ /* 0x000fe200078e0203 */
[----:B------:R-:W-:Y:S01]  /*2640*/  IADD3 R2, PT, PT, -R7, RZ, RZ ;  /* 0x000000ff07027210 */ /* 0x000fe20007ffe1ff */
[----:B------:R-:W-:Y:S02]  /*2650*/  @!P0 IMAD R5, R26, R6, R7 ;  /* 0x000000061a058224 */ /* 0x000fe400078e0207 */
[----:B------:R-:W-:Y:S02]  /*2660*/  IMAD R8, R4, R8, R13 ;  /* 0x0000000804087224 */ /* 0x000fe400078e020d */
[----:B------:R-:W-:Y:S02]  /*2670*/  @!P0 IMAD.MOV.U32 R7, RZ, RZ, R3 ;  /* 0x000000ffff078224 */ /* 0x000fe400078e0003 */
[----:B------:R-:W-:-:S02]  /*2680*/  IMAD R2, R12, R2, R15 ;  /* 0x000000020c027224 */ /* 0x000fc400078e020f */
[----:B------:R-:W-:Y:S02]  /*2690*/  IMAD R13, R5, R4, R8 ;  /* 0x00000004050d7224 */ /* 0x000fe400078e0208 */
[----:B------:R-:W-:Y:S02]  /*26a0*/  IMAD R15, R7, R12, R2 ;  /* 0x0000000c070f7224 */ /* 0x000fe400078e0202 */
.L_x_31:
[----:B------:R-:W1:Y:S02]  /*26b0*/  LDCU UR4, c[0x0][0xb30] ;  /* 0x00016600ff0477ac */ /* 0x000e640008000800 */
[----:B-1----:R-:W-:-:S09]  /*26c0*/  UISETP.NE.AND UP0, UPT, UR4, 0x1, UPT ;  /* 0x000000010400788c */ /* 0x002fd2000bf05270 */
[----:B------:R-:W-:Y:S05]  /*26d0*/  BRA.U UP0, `(.L_x_32) ;  /* 0x0000000100407547 */ /* 0x000fea000b800000 */
[----:B------:R-:W1:Y:S08]  /*26e0*/  LDC.64 R4, c[0x0][0xb10] ;  /* 0x0002c400ff047b82 */ /* 0x000e700000000a00 */
[----:B------:R-:W4:Y:S08]  /*26f0*/  LDC.64 R2, c[0x0][0xb18] ;  /* 0x0002c600ff027b82 */ /* 0x000f300000000a00 */
[----:B------:R-:W2:Y:S08]  /*2700*/  LDC R6, c[0x0][0xb20] ;  /* 0x0002c800ff067b82 */ /* 0x000eb00000000800 */
[----:B------:R-:W3:Y:S01]  /*2710*/  LDC R8, c[0x0][0xb0c] ;  /* 0x0002c300ff087b82 */ /* 0x000ee20000000800 */
[----:B-1----:R-:W-:-:S05]  /*2720*/  IMAD.HI.U32 R4, R15, R4, RZ ;  /* 0x000000040f047227 */ /* 0x002fca00078e00ff */
[----:B------:R-:W-:Y:S01]  /*2730*/  SHF.R.U32.HI R4, RZ, R5, R4 ;  /* 0x00000005ff047219 */ /* 0x000fe20000011604 */
[----:B----4-:R-:W-:Y:S01]  /*2740*/  IMAD.HI.U32 R3, R13, R3, RZ ;  /* 0x000000030d037227 */ /* 0x010fe200078e00ff */
[----:B------:R-:W-:-:S04]  /*2750*/  ISETP.NE.AND P0, PT, R2, 0x1, PT ;  /* 0x000000010200780c */ /* 0x000fc80003f05270 */
[----:B--2---:R-:W-:-:S04]  /*2760*/  SHF.R.U32.HI R6, RZ, R6, R3 ;  /* 0x00000006ff067219 */ /* 0x004fc80000011603 */
[----:B------:R-:W-:Y:S02]  /*2770*/  SEL R3, R13, R6, !P0 ;  /* 0x000000060d037207 */ /* 0x000fe40004000000 */
[----:B---3--:R-:W-:-:S04]  /*2780*/  ISETP.NE.AND P1, PT, R8, 0x1, PT ;  /* 0x000000010800780c */ /* 0x008fc80003f25270 */
[----:B------:R-:W-:-:S05]  /*2790*/  SEL R4, R15, R4, !P1 ;  /* 0x000000040f047207 */ /* 0x000fca0004800000 */
[----:B------:R-:W-:Y:S02]  /*27a0*/  IMAD.IADD R5, R3, 0x1, -R4 ;  /* 0x0000000103057824 */ /* 0x000fe400078e0a04 */
[----:B------:R-:W-:Y:S02]  /*27b0*/  IMAD.IADD R3, R4, 0x1, -R3 ;  /* 0x0000000104037824 */ /* 0x000fe400078e0a03 */
[----:B------:R-:W-:Y:S02]  /*27c0*/  IMAD R15, R5, R8, R15 ;  /* 0x00000008050f7224 */ /* 0x000fe400078e020f */
[----:B------:R-:W-:-:S07]  /*27d0*/  IMAD R13, R3, R2, R13 ;  /* 0x00000002030d7224 */ /* 0x000fce00078e020d */
.L_x_32:
[----:B------:R-:W-:Y:S01]  /*27e0*/  UMOV UR20, UR31 ;  /* 0x0000001f00147c82 */ /* 0x000fe20008000000 */
[----:B------:R-:W-:Y:S01]  /*27f0*/  PLOP3.LUT P0, PT, PT, PT, PT, 0x80, 0x8 ;  /* 0x000000000008781c */ /* 0x000fe20003f0f070 */
[----:B------:R-:W-:Y:S01]  /*2800*/  IMAD.IADD R19, R15, 0x1, R64 ;  /* 0x000000010f137824 */ /* 0x000fe200078e0240 */
[----:B------:R-:W-:Y:S01]  /*2810*/  LOP3.LUT R10, R10, 0x1, RZ, 0x3c, !PT ;  /* 0x000000010a0a7812 */ /* 0x000fe200078e3cff */
[----:B------:R-:W-:Y:S01]  /*2820*/  IMAD.IADD R16, R13, 0x1, R62 ;  /* 0x000000010d107824 */ /* 0x000fe200078e023e */
[----:B------:R-:W-:Y:S09]  /*2830*/  @P3 BRA `(.L_x_33) ;  /* 0xffffffec00603947 */ /* 0x000ff2000383ffff */
[----:B------:R-:W-:Y:S01]  /*2840*/  UIADD3 UR22, UPT, UPT, UR22, 0x88, URZ ;  /* 0x0000008816167890 */ /* 0x000fe2000fffe0ff */
[----:B------:R-:W-:-:S03]  /*2850*/  MOV R3, UR33 ;  /* 0x0000002100037c02 */ /* 0x000fc60008000f00 */
[----:B------:R-:W-:Y:S01]  /*2860*/  ULEA UR4, UR32, UR22, 0x3 ;  /* 0x0000001620047291 */ /* 0x000fe2000f8e18ff */
[----:B------:R-:W-:-:S08]  /*2870*/  SHF.L.U32 R3, R3, 0x1f, RZ ;  /* 0x0000001f03037819 */ /* 0x000fd000000006ff */
[----:B------:R-:W1:Y:S02]  /*2880*/  SYNCS.PHASECHK.TRANS64.TRYWAIT P0, [UR4], R3 ;  /* 0x00000003ff0075a7 */ /* 0x000e640008001104 */
[----:B-1----:R-:W-:Y:S05]  /*2890*/  @!P0 BRA `(.L_x_34) ;  /* 0x0000006000708947 */ /* 0x002fea0003800000 */
.L_x_142:
[----:B------:R-:W-:-:S04]  /*28a0*/  UIADD3 UR6, UPT, UPT, UR32, 0x1, URZ ;  /* 0x0000000120067890 */ /* 0x000fc8000fffe0ff */
[----:B------:R-:W-:-:S04]  /*28b0*/  UISETP.NE.AND UP0, UPT, UR6, 0x11, UPT ;  /* 0x000000110600788c */ /* 0x000fc8000bf05270 */
[----:B------:R-:W-:Y:S02]  /*28c0*/  USEL UR5, URZ, 0x1, UP0 ;  /* 0x00000001ff057887 */ /* 0x000fe40008000000 */
[----:B------:R-:W-:Y:S02]  /*28d0*/  USEL UR6, UR6, URZ, UP0 ;  /* 0x000000ff06067287 */ /* 0x000fe40008000000 */
[----:B------:R-:W-:Y:S02]  /*28e0*/  ULOP3.LUT UR5, UR33, UR5, URZ, 0x3c, !UPT ;  /* 0x0000000521057292 */ /* 0x000fe4000f8e3cff */
[----:B------:R-:W-:-:S04]  /*28f0*/  ULEA UR4, UR6, UR22, 0x3 ;  /* 0x0000001606047291 */ /* 0x000fc8000f8e18ff */
[----:B-1----:R-:W-:-:S04]  /*2900*/  MOV R3, UR5 ;  /* 0x0000000500037c02 */ /* 0x002fc80008000f00 */
[----:B------:R-:W-:-:S04]  /*2910*/  SHF.L.U32 R3, R3, 0x1f, RZ ;  /* 0x0000001f03037819 */ /* 0x000fc800000006ff */
[----:B------:R-:W1:Y:S02]  /*2920*/  SYNCS.PHASECHK.TRANS64.TRYWAIT P0, [UR4], R3 ;  /* 0x00000003ff0075a7 */ /* 0x000e640008001104 */
[----:B-1----:R-:W-:Y:S05]  /*2930*/  @!P0 BRA `(.L_x_35) ;  /* 0x0000006000608947 */ /* 0x002fea0003800000 */
.L_x_144:
        /* <DEDUP_REMOVED lines=10> */
.L_x_146:
        /* <DEDUP_REMOVED lines=10> */
.L_x_148:
        /* <DEDUP_REMOVED lines=10> */
.L_x_150:
        /* <DEDUP_REMOVED lines=10> */
.L_x_152:
        /* <DEDUP_REMOVED lines=10> */
.L_x_154:
        /* <DEDUP_REMOVED lines=10> */
.L_x_156:
        /* <DEDUP_REMOVED lines=10> */
.L_x_158:
        /* <DEDUP_REMOVED lines=10> */
.L_x_160:
        /* <DEDUP_REMOVED lines=10> */
.L_x_162:
        /* <DEDUP_REMOVED lines=10> */
.L_x_164:
        /* <DEDUP_REMOVED lines=10> */
.L_x_166:
        /* <DEDUP_REMOVED lines=10> */
.L_x_168:
        /* <DEDUP_REMOVED lines=10> */
.L_x_170:
        /* <DEDUP_REMOVED lines=10> */
.L_x_172:
[----:B------:R-:W-:-:S04]  /*3200*/  UIADD3 UR6, UPT, UPT, UR6, 0x1, URZ ;  /* 0x0000000106067890 */ /* 0x000fc8000fffe0ff */
[----:B------:R-:W-:-:S04]  /*3210*/  UISETP.NE.AND UP0, UPT, UR6, 0x11, UPT ;  /* 0x000000110600788c */ /* 0x000fc8000bf05270 */
[----:B------:R-:W-:Y:S02]  /*3220*/  USEL UR4, URZ, 0x1, UP0 ;  /* 0x00000001ff047887 */ /* 0x000fe40008000000 */
[----:B------:R-:W-:Y:S02]  /*3230*/  USEL UR6, UR6, URZ, UP0 ;  /* 0x000000ff06067287 */ /* 0x000fe40008000000 */
[----:B------:R-:W-:Y:S02]  /*3240*/  ULOP3.LUT UR4, UR5, UR4, URZ, 0x3c, !UPT ;  /* 0x0000000405047292 */ /* 0x000fe4000f8e3cff */
[----:B------:R-:W-:-:S04]  /*3250*/  ULEA UR6, UR6, UR22, 0x3 ;  /* 0x0000001606067291 */ /* 0x000fc8000f8e18ff */
[----:B------:R-:W-:Y:S02]  /*3260*/  IMAD.U32 R2, RZ, RZ, UR4 ;  /* 0x00000004ff027e24 */ /* 0x000fe4000f8e00ff */
[----:B-1----:R-:W-:-:S03]  /*3270*/  MOV R0, UR6 ;  /* 0x0000000600007c02 */ /* 0x002fc60008000f00 */
[----:B------:R-:W-:-:S07]  /*3280*/  SHF.L.U32 R3, R2, 0x1f, RZ ;  /* 0x0000001f02037819 */ /* 0x000fce00000006ff */
.L_x_50:
[----:B-1----:R1:W4:Y:S02]  /*3290*/  SYNCS.PHASECHK.TRANS64.TRYWAIT P0, [R0+URZ], R3 ;  /* 0x00000003000075a7 */ /* 0x00232400080011ff */
[----:B----4-:R-:W-:Y:S05]  /*32a0*/  @!P0 NANOSLEEP.SYNCS 0x989680 ;  /* 0x009896800000895d */ /* 0x010fea0003900000 */
[----:B------:R-:W4:Y:S02]  /*32b0*/  @!P0 SYNCS.PHASECHK.TRANS64 P0, [R0+URZ], R3 ;  /* 0x00000003000085a7 */ /* 0x000f2400080010ff */
[----:B----4-:R-:W-:Y:S05]  /*32c0*/  @P0 EXIT ;  /* 0x000000000000094d */ /* 0x010fea0003800000 */
[----:B------:R-:W-:Y:S05]  /*32d0*/  BRA `(.L_x_50) ;  /* 0xfffffffc00ec7947 */ /* 0x000fea000383ffff */
.L_x_17:
[----:B------:R-:W-:-:S04]  /*32e0*/  UISETP.NE.AND UP1, UPT, UR45, URZ, UPT ;  /* 0x000000ff2d00728c */ /* 0x000fc8000bf25270 */
[----:B------:R-:W-:-:S09]  /*32f0*/  UISETP.NE.OR UP1, UPT, UR8, 0x1, UP1 ;  /* 0x000000010800788c */ /* 0x000fd20008f25670 */
[----:B------:R-:W-:Y:S05]  /*3300*/  BRA.U UP1, `(.L_x_51) ;  /* 0x0000000101b07547 */ /* 0x000fea000b800000 */
[----:B------:R-:W-:Y:S01]  /*3310*/  UMOV UR4, 0x400 ;  /* 0x0000040000047882 */ /* 0x000fe20000000000 */
[----:B------:R-:W-:Y:S01]  /*3320*/  HFMA2 R3, -RZ, RZ, 0, 5.9604644775390625e-08 ;  /* 0x00000001ff037431 */ /* 0x000fe200000001ff */
[----:B------:R-:W-:Y:S01]  /*3330*/  ULEA UR45, UR45, UR4, 0x18 ;  /* 0x000000042d2d7291 */ /* 0x000fe2000f8ec0ff */
[----:B------:R-:W-:Y:S01]  /*3340*/  ISETP.NE.AND P0, PT, R2, RZ, PT ;  /* 0x000000ff0200720c */ /* 0x000fe20003f05270 */
[----:B------:R-:W-:Y:S02]  /*3350*/  IMAD.MOV.U32 R8, RZ, RZ, RZ ;  /* 0x000000ffff087224 */ /* 0x000fe400078e00ff */
[----:B------:R-:W-:Y:S02]  /*3360*/  UIADD3 UR6, UPT, UPT, UR45, 0x168, URZ ;  /* 0x000001682d067890 */ /* 0x000fe4000fffe0ff */
[----:B------:R-:W-:Y:S02]  /*3370*/  UIADD3 UR7, UPT, UPT, UR45, 0x160, URZ ;  /* 0x000001602d077890 */ /* 0x000fe4000fffe0ff */
[----:B------:R-:W-:-:S12]  /*3380*/  UPRMT UR6, URZ, 0x654, UR6 ;  /* 0x00000654ff067896 */ /* 0x000fd80008000006 */
.L_x_54:
[----:B------:R-:W-:Y:S01]  /*3390*/  SHF.L.U32 R7, R3, 0x1f, RZ ;  /* 0x0000001f03077819 */ /* 0x000fe200000006ff */
[----:B------:R-:W-:Y:S02]  /*33a0*/  IMAD.U32 R9, RZ, RZ, UR7 ;  /* 0x00000007ff097e24 */ /* 0x000fe4000f8e00ff */
[----:B------:R-:W-:Y:S01]  /*33b0*/  @!P0 IMAD.MOV.U32 R5, RZ, RZ, 0x10 ;  /* 0x00000010ff058424 */ /* 0x000fe200078e00ff */
[----:B------:R-:W1:Y:S02]  /*33c0*/  SYNCS.PHASECHK.TRANS64.TRYWAIT P1, [UR45+0x168], R7 ;  /* 0x00016807ff0075a7 */ /* 0x000e64000802112d */
[----:B------:R-:W-:-:S04]  /*33d0*/  PRMT R9, R2, 0x654, R9 ;  /* 0x0000065402097816 */ /* 0x000fc80000000009 */
[----:B------:R-:W-:Y:S01]  /*33e0*/  SEL R0, R9, R0, !P0 ;  /* 0x0000000009007207 */ /* 0x000fe20004000000 */
[----:B-1----:R-:W-:Y:S06]  /*33f0*/  @!P1 BRA `(.L_x_52) ;  /* 0x0000005c00189947 */ /* 0x002fec0003800000 */
.L_x_174:
[----:B------:R-:W-:Y:S01]  /*3400*/  UIADD3 UR4, UPT, UPT, UR45, 0x1a0, URZ ;  /* 0x000001a02d047890 */ /* 0x000fe2000fffe0ff */
[----:B------:R2:W-:Y:S01]  /*3410*/  @!P0 SYNCS.ARRIVE.TRANS64.RED RZ, [R0+URZ], R5 ;  /* 0x0000000500ff89a7 */ /* 0x0005e200080004ff */
[----:B------:R-:W-:Y:S01]  /*3420*/  UIADD3 UR5, UPT, UPT, UR45, 0x160, URZ ;  /* 0x000001602d057890 */ /* 0x000fe2000fffe0ff */
[----:B------:R-:W-:-:S08]  /*3430*/  LOP3.LUT R3, R3, 0x1, RZ, 0x3c, !PT ;  /* 0x0000000103037812 */ /* 0x000fd000078e3cff */
[----:B------:R-:W-:Y:S06]  /*3440*/  UGETNEXTWORKID.BROADCAST [UR4], [UR5] ;  /* 0x00000000040073ca */ /* 0x000fec0008000100 */
[----:B--2---:R-:W-:-:S04]  /*3450*/  SHF.L.U32 R5, R8, 0x1f, RZ ;  /* 0x0000001f08057819 */ /* 0x004fc800000006ff */
[----:B------:R-:W2:Y:S02]  /*3460*/  SYNCS.PHASECHK.TRANS64.TRYWAIT P1, [UR45+0x160], R5 ;  /* 0x00016005ff0075a7 */ /* 0x000ea4000802112d */
[----:B--2---:R-:W-:Y:S05]  /*3470*/  @!P1 BRA `(.L_x_53) ;  /* 0x0000005c00109947 */ /* 0x004fea0003800000 */
.L_x_176:
[----:B-1----:R-:W1:Y:S01]  /*3480*/  LDS.128 R4, [UR45+0x1a0] ;  /* 0x0001a02dff047984 */ /* 0x002e620008000c00 */
[----:B------:R-:W-:Y:S01]  /*3490*/  LOP3.LUT R8, R8, 0x1, RZ, 0x3c, !PT ;  /* 0x0000000108087812 */ /* 0x000fe200078e3cff */
[----:B------:R-:W-:Y:S01]  /*34a0*/  @!PT LDS RZ, [RZ] ;  /* 0x00000000fffff984 */ /* 0x000fe20000000800 */
[----:B------:R-:W-:Y:S01]  /*34b0*/  @!PT LDS RZ, [RZ] ;  /* 0x00000000fffff984 */ /* 0x000fe20000000800 */
[----:B------:R-:W-:Y:S01]  /*34c0*/  @!PT LDS RZ, [RZ] ;  /* 0x00000000fffff984 */ /* 0x000fe20000000800 */
[----:B------:R-:W-:Y:S01]  /*34d0*/  @!PT LDS RZ, [RZ] ;  /* 0x00000000fffff984 */ /* 0x000fe20000000800 */
[----:B------:R2:W-:Y:S06]  /*34e0*/  MEMBAR.ALL.CTA ;  /* 0x0000000000007992 */ /* 0x0005ec0000008000 */
[----:B--2---:R-:W2:Y:S02]  /*34f0*/  FENCE.VIEW.ASYNC.S ;  /* 0x00000000000073c6 */ /* 0x004ea40000000000 */
[----:B--2---:R-:W-:Y:S01]  /*3500*/  SYNCS.ARRIVE.TRANS64.RED.A1T0 RZ, [UR6], RZ ;  /* 0x000000ffffff79a7 */ /* 0x004fe20008100406 */
[----:B-1----:R-:W-:-:S13]  /*3510*/  LOP3.LUT P1, RZ, R6, 0x1, RZ, 0xc0, !PT ;  /* 0x0000000106ff7812 */ /* 0x002fda000782c0ff */
[----:B------:R-:W-:Y:S05]  /*3520*/  @P1 BRA `(.L_x_54) ;  /* 0xfffffffc00981947 */ /* 0x000fea000383ffff */
[----:B------:R-:W-:-:S04]  /*3530*/  SHF.L.U32 R0, R3, 0x1f, RZ ;  /* 0x0000001f03007819 */ /* 0x000fc800000006ff */
[----:B------:R-:W1:Y:S02]  /*3540*/  SYNCS.PHASECHK.TRANS64 P0, [UR45+0x168], R0 ;  /* 0x00016800ff0075a7 */ /* 0x000e64000800102d */
[----:B-1----:R-:W-:Y:S05]  /*3550*/  @P0 EXIT ;  /* 0x000000000000094d */ /* 0x002fea0003800000 */
[----:B------:R-:W-:-:S07]  /*3560*/  MOV R0, UR45 ;  /* 0x0000002d00007c02 */ /* 0x000fce0008000f00 */
.L_x_55:
[----:B-1----:R-:W-:-:S04]  /*3570*/  SHF.L.U32 R5, R3, 0x1f, RZ ;  /* 0x0000001f03057819 */ /* 0x002fc800000006ff */
[----:B------:R1:W2:Y:S03]  /*3580*/  SYNCS.PHASECHK.TRANS64.TRYWAIT P0, [R0+URZ+0x168], R5 ;  /* 0x00016805000075a7 */ /* 0x0002a600080011ff */
[----:B--2---:R-:W-:Y:S05]  /*3590*/  @!P0 NANOSLEEP.SYNCS 0x989680 ;  /* 0x009896800000895d */ /* 0x004fea0003900000 */
[----:B------:R-:W2:Y:S02]  /*35a0*/  @!P0 SYNCS.PHASECHK.TRANS64 P0, [R0+URZ+0x168], R5 ;  /* 0x00016805000085a7 */ /* 0x000ea400080010ff */
[----:B--2---:R-:W-:Y:S05]  /*35b0*/  @P0 EXIT ;  /* 0x000000000000094d */ /* 0x004fea0003800000 */
[----:B------:R-:W-:Y:S05]  /*35c0*/  BRA `(.L_x_55) ;  /* 0xfffffffc00e87947 */ /* 0x000fea000383ffff */
.L_x_51:
[----:B------:R-:W-:-:S09]  /*35d0*/  UISETP.NE.AND UP1, UPT, UR8, URZ, UPT ;  /* 0x000000ff0800728c */ /* 0x000fd2000bf25270 */
[----:B------:R-:W-:Y:S05]  /*35e0*/  BRA.U UP1, `(.L_x_56) ;  /* 0x0000000d013c7547 */ /* 0x000fea000b800000 */
[----:B------:R-:W-:Y:S01]  /*35f0*/  UMOV UR4, 0x40 ;  /* 0x0000004000047882 */ /* 0x000fe20000000000 */
[----:B------:R-:W-:Y:S01]  /*3600*/  NOP ;  /* 0x0000000000007918 */ /* 0x000fe20000000000 */
[----:B------:R-:W-:Y:S01]  /*3610*/  ULEA UR4, UR45, UR4, 0x18 ;  /* 0x000000042d047291 */ /* 0x000fe2000f8ec0ff */
[----:B------:R-:W-:Y:S02]  /*3620*/  UMOV UR5, 0x400 ;  /* 0x0000040000057882 */ /* 0x000fe40000000000 */
[----:B------:R-:W-:-:S06]  /*3630*/  ULEA UR45, UR45, UR5, 0x18 ;  /* 0x000000052d2d7291 */ /* 0x000fcc000f8ec0ff */
[----:B------:R-:W1:Y:S02]  /*3640*/  LDS.U8 R0, [UR4+0x1c] ;  /* 0x00001c04ff007984 */ /* 0x000e640008000000 */
[----:B-1----:R-:W-:-:S13]  /*3650*/  ISETP.NE.AND P0, PT, R0, RZ, PT ;  /* 0x000000ff0000720c */ /* 0x002fda0003f05270 */
[----:B------:R-:W-:Y:S05]  /*3660*/  @P0 BRA `(.L_x_57) ;  /* 0x0000000000580947 */ /* 0x000fea0003800000 */
[----:B------:R-:W-:-:S13]  /*3670*/  ELECT P0, URZ, PT ;  /* 0x0000000000ff782f */ /* 0x000fda0003800000 */
[----:B------:R-:W-:Y:S05]  /*3680*/  @!P0 BRA `(.L_x_58) ;  /* 0x0000000000608947 */ /* 0x000fea0003800000 */
[----:B------:R-:W-:Y:S01]  /*3690*/  UMOV UR5, 0x10 ;  /* 0x0000001000057882 */ /* 0x000fe20000000000 */
[----:B------:R-:W-:Y:S01]  /*36a0*/  HFMA2 R0, -RZ, RZ, 0, 5.9604644775390625e-08 ;  /* 0x00000001ff007431 */ /* 0x000fe200000001ff */
[----:B------:R-:W-:-:S03]  /*36b0*/  MOV R2, 0xffff ;  /* 0x0000ffff00027802 */ /* 0x000fc60000000f00 */
[----:B------:R-:W-:Y:S04]  /*36c0*/  DEPBAR.LE SB1, 0x36 ;  /* 0x00009d800000791a */ /* 0x000fe80000000000 */
[----:B------:R-:W1:Y:S02]  /*36d0*/  UTCATOMSWS.FIND_AND_SET.ALIGN UP0, UR5, UR5 ;  /* 0x00000005000575e3 */ /* 0x000e640008000800 */
[----:B-1----:R-:W-:Y:S01]  /*36e0*/  MOV R3, UR5 ;  /* 0x0000000500037c02 */ /* 0x002fe20008000f00 */
[----:B------:R-:W-:Y:S06]  /*36f0*/  BRA.U UP0, `(.L_x_59) ;  /* 0x0000000100187547 */ /* 0x000fec000b800000 */
.L_x_60:
[----:B------:R-:W-:Y:S05]  /*3700*/  NANOSLEEP 0x64 ;  /* 0x000000640000795d */ /* 0x000fea0003800000 */
[----:B------:R-:W-:-:S05]  /*3710*/  UMOV UR5, 0x10 ;  /* 0x0000001000057882 */ /* 0x000fca0000000000 */
[----:B------:R-:W-:Y:S04]  /*3720*/  DEPBAR.LE SB1, 0x36 ;  /* 0x00009d800000791a */ /* 0x000fe80000000000 */
[----:B------:R-:W1:Y:S02]  /*3730*/  UTCATOMSWS.FIND_AND_SET.ALIGN UP0, UR5, UR5 ;  /* 0x00000005000575e3 */ /* 0x000e640008000800 */
[----:B-1----:R-:W-:Y:S01]  /*3740*/  MOV R3, UR5 ;  /* 0x0000000500037c02 */ /* 0x002fe20008000f00 */
[----:B------:R-:W-:Y:S05]  /*3750*/  BRA.U !UP0, `(.L_x_60) ;  /* 0xfffffffd08e87547 */ /* 0x000fea000b83ffff */
.L_x_59:
[-C--:B------:R-:W-:Y:S02]  /*3760*/  SHF.L.U32 R2, R2, R3.reuse, RZ ;  /* 0x0000000302027219 */ /* 0x080fe400000006ff */
[----:B------:R-:W-:Y:S01]  /*3770*/  SHF.L.U32 R0, R0, R3, RZ ;  /* 0x0000000300007219 */ /* 0x000fe200000006ff */
[----:B------:R-:W-:Y:S02]  /*3780*/  IMAD.SHL.U32 R3, R3, 0x20, RZ ;  /* 0x0000002003037824 */ /* 0x000fe400078e00ff */
[----:B------:R1:W-:Y:S04]  /*3790*/  ATOMS.OR RZ, [UR4+0x14], R2 ;  /* 0x00001402ffff798c */ /* 0x0003e8000b000004 */
[----:B------:R1:W-:Y:S04]  /*37a0*/  ATOMS.OR RZ, [UR4+0x18], R0 ;  /* 0x00001800ffff798c */ /* 0x0003e8000b000004 */
[----:B------:R1:W-:Y:S01]  /*37b0*/  STS [UR45+0x1b0], R3 ;  /* 0x0001b003ff007988 */ /* 0x0003e2000800082d */
[----:B------:R-:W-:Y:S05]  /*37c0*/  BRA `(.L_x_58) ;  /* 0x0000000000107947 */ /* 0x000fea0003800000 */
.L_x_57:
[----:B------:R-:W-:Y:S02]  /*37d0*/  MOV R0, 0xffffffff ;  /* 0xffffffff00007802 */ /* 0x000fe40000000f00 */
[----:B------:R-:W-:-:S03]  /*37e0*/  MOV R2, 0x3810 ;  /* 0x0000381000027802 */ /* 0x000fc60000000f00 */
[----:B------:R1:W-:Y:S04]  /*37f0*/  STS [UR45+0x1b0], R0 ;  /* 0x0001b000ff007988 */ /* 0x0003e8000800082d */
[----:B-1-3-5:R-:W-:Y:S05]  /*3800*/  CALL.REL.NOINC `($__internal_1_$__cuda_sm10x_tcgen05_guardrail_trap_phase_invalid_during_alloc) ;  /* 0x0000006000207944 */ /* 0x02afea0003c00000 */
.L_x_58:
[----:B------:R-:W-:Y:S05]  /*3810*/  WARPSYNC.ALL ;  /* 0x0000000000007948 */ /* 0x000fea0003800000 */
[----:B------:R-:W2:Y:S01]  /*3820*/  S2UR UR6, SR_CgaCtaId ;  /* 0x00000000000679c3 */ /* 0x000ea20000008800 */
[----:B------:R-:W-:Y:S01]  /*3830*/  UMOV UR4, 0x400 ;  /* 0x0000040000047882 */ /* 0x000fe20000000000 */
[----:B------:R-:W-:-:S06]  /*3840*/  NOP ;  /* 0x0000000000007918 */ /* 0x000fcc0000000000 */
[----:B------:R-:W-:Y:S06]  /*3850*/  BAR.ARV 0x6, 0xa0 ;  /* 0x0182800000007b1d */ /* 0x000fec0000002000 */
[----:B------:R-:W-:Y:S01]  /*3860*/  IMAD.MOV.U32 R8, RZ, RZ, 0x1 ;  /* 0x00000001ff087424 */ /* 0x000fe200078e00ff */
[----:B------:R-:W-:Y:S01]  /*3870*/  UMOV UR15, URZ ;  /* 0x000000ff000f7c82 */ /* 0x000fe20008000000 */
[----:B------:R-:W-:Y:S01]  /*3880*/  UMOV UR14, URZ ;  /* 0x000000ff000e7c82 */ /* 0x000fe20008000000 */
[----:B------:R-:W-:Y:S01]  /*3890*/  UMOV UR20, 0x0 ;  /* 0x0000000000147882 */ /* 0x000fe20000000000 */
[----:B------:R-:W-:Y:S01]  /*38a0*/  UMOV UR21, 0x4200490 ;  /* 0x0420049000157882 */ /* 0x000fe20000000000 */
[----:B------:R-:W-:Y:S01]  /*38b0*/  UMOV UR18, 0x0 ;  /* 0x0000000000127882 */ /* 0x000fe20000000000 */
[----:B------:R-:W-:Y:S01]  /*38c0*/  UMOV UR19, 0x4200490 ;  /* 0x0420049000137882 */ /* 0x000fe20000000000 */
[----:B--2---:R-:W-:Y:S01]  /*38d0*/  ULEA UR6, UR6, UR4, 0x18 ;  /* 0x0000000406067291 */ /* 0x004fe2000f8ec0ff */
[----:B------:R-:W2:Y:S03]  /*38e0*/  LDCU.64 UR4, c[0x0][0x388] ;  /* 0x00007100ff0477ac */ /* 0x000ea60008000a00 */
[----:B------:R-:W-:-:S02]  /*38f0*/  UIADD3 UR9, UPT, UPT, UR6, 0x4400, URZ ;  /* 0x0000440006097890 */ /* 0x000fc4000fffe0ff */
[----:B------:R-:W-:-:S03]  /*3900*/  UIADD3 UR10, UPT, UPT, UR6, 0x15400, URZ ;  /* 0x00015400060a7890 */ /* 0x000fc6000fffe0ff */
[----:B------:R-:W1:Y:S01]  /*3910*/  LDS R9, [UR6+0x1b0] ;  /* 0x0001b006ff097984 */ /* 0x000e620008000800 */
[----:B------:R-:W-:Y:S02]  /*3920*/  USHF.R.U32.HI UR9, URZ, 0x4, UR9 ;  /* 0x00000004ff097899 */ /* 0x000fe40008011609 */
[----:B------:R-:W-:Y:S02]  /*3930*/  USHF.R.U32.HI UR10, URZ, 0x4, UR10 ;  /* 0x00000004ff0a7899 */ /* 0x000fe4000801160a */
[----:B------:R-:W-:Y:S02]  /*3940*/  ULOP3.LUT UR9, UR9, 0x3fff, URZ, 0xc0, !UPT ;  /* 0x00003fff09097892 */ /* 0x000fe4000f8ec0ff */
[----:B------:R-:W-:Y:S02]  /*3950*/  ULOP3.LUT UR10, UR10, 0x3fff, URZ, 0xc0, !UPT ;  /* 0x00003fff0a0a7892 */ /* 0x000fe4000f8ec0ff */
[----:B------:R-:W-:Y:S02]  /*3960*/  ULOP3.LUT UR9, UR9, 0x10000, URZ, 0xfc, !UPT ;  /* 0x0001000009097892 */ /* 0x000fe4000f8efcff */
[----:B--2---:R-:W-:-:S02]  /*3970*/  UIADD3 UR4, UPT, UPT, UR4, 0x1f, URZ ;  /* 0x0000001f04047890 */ /* 0x004fc4000fffe0ff */
[----:B------:R-:W-:Y:S02]  /*3980*/  ULOP3.LUT UR10, UR10, 0x10000, URZ, 0xfc, !UPT ;  /* 0x000100000a0a7892 */ /* 0x000fe4000f8efcff */
[----:B------:R-:W-:-:S04]  /*3990*/  USHF.R.S32.HI UR7, URZ, 0x1f, UR4 ;  /* 0x0000001fff077899 */ /* 0x000fc80008011404 */
[----:B------:R-:W-:-:S03]  /*39a0*/  ULEA.HI UR7, UR7, UR4, URZ, 0x5 ;  /* 0x0000000407077291 */ /* 0x000fc6000f8f28ff */
[----:B------:R-:W2:Y:S01]  /*39b0*/  LDCU UR4, c[0x0][0x390] ;  /* 0x00007200ff0477ac */ /* 0x000ea20008000800 */
[----:B------:R-:W-:-:S04]  /*39c0*/  USHF.R.S32.HI UR7, URZ, 0x5, UR7 ;  /* 0x00000005ff077899 */ /* 0x000fc80008011407 */
[----:B------:R-:W-:Y:S02]  /*39d0*/  UIMAD UR7, UR7, UR5, URZ ;  /* 0x00000005070772a4 */ /* 0x000fe4000f8e02ff */
[----:B------:R-:W-:-:S04]  /*39e0*/  UIADD3 UR5, UPT, UPT, UR6, 0x168, URZ ;  /* 0x0000016806057890 */ /* 0x000fc8000fffe0ff */
[----:B------:R-:W-:Y:S01]  /*39f0*/  UPRMT UR5, URZ, 0x654, UR5 ;  /* 0x00000654ff057896 */ /* 0x000fe20008000005 */
[C---:B-1----:R-:W-:Y:S01]  /*3a00*/  VIADD R3, R9.reuse, 0x80 ;  /* 0x0000008009037836 */ /* 0x042fe20000000000 */
[----:B------:R-:W-:Y:S01]  /*3a10*/  LOP3.LUT R2, R9, 0xffff, RZ, 0xc0, !PT ;  /* 0x0000ffff09027812 */ /* 0x000fe200078ec0ff */
[----:B--2---:R-:W-:-:S03]  /*3a20*/  UIMAD UR4, UR7, UR4, URZ ;  /* 0x00000004070472a4 */ /* 0x004fc6000f8e02ff */
[----:B------:R-:W-:Y:S01]  /*3a30*/  LOP3.LUT R3, R3, 0xffff, RZ, 0xc0, !PT ;  /* 0x0000ffff03037812 */ /* 0x000fe200078ec0ff */
[----:B------:R-:W-:Y:S02]  /*3a40*/  UIADD3 UR16, UPT, UPT, UR4, -0x1, URZ ;  /* 0xffffffff04107890 */ /* 0x000fe4000fffe0ff */
[----:B------:R-:W-:Y:S02]  /*3a50*/  UISETP.GE.AND UP2, UPT, UR4, 0x1, UPT ;  /* 0x000000010400788c */ /* 0x000fe4000bf46270 */
[----:B------:R1:W-:Y:S02]  /*3a60*/  STL.64 [R1], R2 ;  /* 0x0000000201007387 */ /* 0x0003e40000100a00 */
[----:B-1----:R-:W-:-:S07]  /*3a70*/  CS2R R2, SRZ ;  /* 0x0000000000027805 */ /* 0x002fce000001ff00 */
.L_x_67:
[----:B-1----:R-:W-:-:S04]  /*3a80*/  SHF.L.U32 R5, R3, 0x1f, RZ ;  /* 0x0000001f03057819 */ /* 0x002fc800000006ff */
[----:B------:R-:W1:Y:S02]  /*3a90*/  SYNCS.PHASECHK.TRANS64.TRYWAIT P0, [UR6+0x160], R5 ;  /* 0x00016005ff0075a7 */ /* 0x000e640008001106 */
[----:B-12---:R-:W-:Y:S05]  /*3aa0*/  @!P0 BRA `(.L_x_61) ;  /* 0x00000054009c8947 */ /* 0x006fea0003800000 */
.L_x_178:
[----:B-1----:R-:W1:Y:S01]  /*3ab0*/  LDS.128 R4, [UR6+0x1a0] ;  /* 0x0001a006ff047984 */ /* 0x002e620008000c00 */
[----:B------:R-:W-:Y:S01]  /*3ac0*/  ULEA UR8, UR15, UR6, 0x3 ;  /* 0x000000060f087291 */ /* 0x000fe2000f8e18ff */
[----:B------:R-:W-:Y:S01]  /*3ad0*/  SHF.L.U32 R0, R8, 0x1f, RZ ;  /* 0x0000001f08007819 */ /* 0x000fe200000006ff */
[----:B------:R-:W-:Y:S01]  /*3ae0*/  @!PT LDS RZ, [RZ] ;  /* 0x00000000fffff984 */ /* 0x000fe20000000800 */
[----:B------:R-:W-:Y:S01]  /*3af0*/  @!PT LDS RZ, [RZ] ;  /* 0x00000000fffff984 */ /* 0x000fe20000000800 */
[----:B------:R-:W-:Y:S01]  /*3b00*/  @!PT LDS RZ, [RZ] ;  /* 0x00000000fffff984 */ /* 0x000fe20000000800 */
[----:B------:R-:W-:Y:S01]  /*3b10*/  @!PT LDS RZ, [RZ] ;  /* 0x00000000fffff984 */ /* 0x000fe20000000800 */
[----:B------:R2:W-:Y:S06]  /*3b20*/  MEMBAR.ALL.CTA ;  /* 0x0000000000007992 */ /* 0x0005ec0000008000 */
[----:B--2---:R-:W2:Y:S02]  /*3b30*/  FENCE.VIEW.ASYNC.S ;  /* 0x00000000000073c6 */ /* 0x004ea40000000000 */
[----:B--2---:R-:W-:Y:S01]  /*3b40*/  SYNCS.ARRIVE.TRANS64.RED.A1T0 RZ, [UR5], RZ ;  /* 0x000000ffffff79a7 */ /* 0x004fe20008100405 */
[----:B------:R-:W2:Y:S01]  /*3b50*/  SYNCS.PHASECHK.TRANS64.TRYWAIT P0, [UR8+0x180], R0 ;  /* 0x00018000ff0075a7 */ /* 0x000ea20008001108 */
[----:B-1----:R-:W-:Y:S01]  /*3b60*/  LOP3.LUT P2, RZ, R6, 0x1, RZ, 0xc0, !PT ;  /* 0x0000000106ff7812 */ /* 0x002fe2000784c0ff */
[----:B--2---:R-:W-:-:S12]  /*3b70*/  @!P0 BRA `(.L_x_62) ;  /* 0x0000005400808947 */ /* 0x004fd80003800000 */
.L_x_180:
[----:B------:R-:W-:Y:S05]  /*3b80*/  BRA.U !UP2, `(.L_x_63) ;  /* 0x000000010ac47547 */ /* 0x000fea000b800000 */
[----:B-1----:R-:W-:Y:S01]  /*3b90*/  IMAD.U32 R0, RZ, RZ, UR15 ;  /* 0x0000000fff007e24 */ /* 0x002fe2000f8e00ff */
[----:B------:R-:W-:-:S04]  /*3ba0*/  ULEA UR4, UR14, UR6, 0x3 ;  /* 0x000000060e047291 */ /* 0x000fc8000f8e18ff */
[----:B------:R-:W-:Y:S02]  /*3bb0*/  LEA R4, R0, R1, 0x2 ;  /* 0x0000000100047211 */ /* 0x000fe400078e10ff */
[----:B------:R-:W-:-:S04]  /*3bc0*/  SHF.L.U32 R0, R2, 0x1f, RZ ;  /* 0x0000001f02007819 */ /* 0x000fc800000006ff */
[----:B------:R-:W5:Y:S01]  /*3bd0*/  LDL R4, [R4] ;  /* 0x0000000004047983 */ /* 0x000f620000100800 */
[----:B------:R1:W2:Y:S01]  /*3be0*/  SYNCS.PHASECHK.TRANS64.TRYWAIT P1, [UR4], R0 ;  /* 0x00000000ff0075a7 */ /* 0x0002a20008021104 */
[----:B------:R-:W-:Y:S01]  /*3bf0*/  UPLOP3.LUT UP3, UPT, UPT, UPT, UPT, 0x40, 0x4 ;  /* 0x000000000004789c */ /* 0x000fe20003f6e870 */
[----:B------:R-:W-:Y:S01]  /*3c00*/  UMOV UR13, UR16 ;  /* 0x00000010000d7c82 */ /* 0x000fe20008000000 */
[----:B------:R-:W-:-:S09]  /*3c10*/  UMOV UR12, UR14 ;  /* 0x0000000e000c7c82 */ /* 0x000fd20008000000 */
.L_x_66:
[----:B------:R-:W-:Y:S01]  /*3c20*/  ULEA UR7, UR12, UR6, 0x3 ;  /* 0x000000060c077291 */ /* 0x000fe2000f8e18ff */
[----:B-12-4-:R-:W-:Y:S11]  /*3c30*/  @P1 BRA `(.L_x_64) ;  /* 0x00000000000c1947 */ /* 0x016ff60003800000 */
[----:B------:R-:W-:Y:S04]  /*3c40*/  SHF.L.U32 R5, R2, 0x1f, RZ ;  /* 0x0000001f02057819 */ /* 0x000fe800000006ff */
[----:B------:R-:W2:Y:S02]  /*3c50*/  SYNCS.PHASECHK.TRANS64.TRYWAIT P0, [UR7], R5 ;  /* 0x00000005ff0075a7 */ /* 0x000ea40008001107 */
[----:B--2---:R-:W-:Y:S05]  /*3c60*/  @!P0 BRA `(.L_x_65) ;  /* 0x00000054005c8947 */ /* 0x004fea0003800000 */
.L_x_64:
[----:B------:R-:W-:Y:S01]  /*3c70*/  UISETP.NE.AND UP0, UPT, UR13, URZ, UPT ;  /* 0x000000ff0d00728c */ /* 0x000fe2000bf05270 */
[----:B------:R-:W-:Y:S01]  /*3c80*/  PLOP3.LUT P1, PT, PT, PT, PT, 0x80, 0x8 ;  /* 0x000000000008781c */ /* 0x000fe20003f2f070 */
[----:B------:R-:W-:Y:S02]  /*3c90*/  UIADD3 UR14, UPT, UPT, UR12, 0x1, URZ ;  /* 0x000000010c0e7890 */ /* 0x000fe4000fffe0ff */
[----:B------:R-:W-:Y:S02]  /*3ca0*/  ULEA UR22, UR12, UR10, 0x9 ;  /* 0x0000000a0c167291 */ /* 0x000fe4000f8e48ff */
[----:B------:R-:W-:Y:S01]  /*3cb0*/  UISETP.NE.AND UP1, UPT, UR14, 0x11, UPT ;  /* 0x000000110e00788c */ /* 0x000fe2000bf25270 */
[----:B------:R-:W-:Y:S01]  /*3cc0*/  PLOP3.LUT P0, PT, PT, PT, UP0, 0x80, 0x8 ;  /* 0x000000000008781c */ /* 0x000fe20003f0f008 */
[----:B------:R-:W-:Y:S02]  /*3cd0*/  ULEA UR24, UR12, UR9, 0x8 ;  /* 0x000000090c187291 */ /* 0x000fe4000f8e40ff */
[----:B------:R-:W-:Y:S02]  /*3ce0*/  USEL UR11, URZ, 0x1, UP1 ;  /* 0x00000001ff0b7887 */ /* 0x000fe40008800000 */
[----:B------:R-:W-:Y:S02]  /*3cf0*/  USEL UR14, UR14, URZ, UP1 ;  /* 0x000000ff0e0e7287 */ /* 0x000fe40008800000 */
[----:B------:R-:W-:Y:S02]  /*3d00*/  UIADD3 UR26, UPT, UPT, UR22, 0x2, URZ ;  /* 0x00000002161a7890 */ /* 0x000fe4000fffe0ff */
[----:B------:R-:W-:Y:S01]  /*3d10*/  @UP0 ULEA UR4, UR14, UR6, 0x3 ;  /* 0x000000060e040291 */ /* 0x000fe2000f8e18ff */
[----:B------:R-:W-:Y:S01]  /*3d20*/  LOP3.LUT R2, R2, UR11, RZ, 0x3c, !PT ;  /* 0x0000000b02027c12 */ /* 0x000fe2000f8e3cff */
[----:B------:R-:W-:Y:S02]  /*3d30*/  UIADD3 UR28, UPT, UPT, UR24, 0x2, URZ ;  /* 0x00000002181c7890 */ /* 0x000fe4000fffe0ff */
[----:B------:R-:W-:Y:S01]  /*3d40*/  UIADD3 UR17, UPT, UPT, UR7, 0x88, URZ ;  /* 0x0000008807117890 */ /* 0x000fe2000fffe0ff */
[----:B-1----:R-:W-:Y:S01]  /*3d50*/  @P0 SHF.L.U32 R0, R2, 0x1f, RZ ;  /* 0x0000001f02000819 */ /* 0x002fe200000006ff */
[----:B------:R-:W-:Y:S01]  /*3d60*/  UIADD3 UR7, UPT, UPT, UR13, 0x1, URZ ;  /* 0x000000010d077890 */ /* 0x000fe2000fffe0ff */
[----:B------:R-:W-:Y:S02]  /*3d70*/  UMOV UR23, 0x80004020 ;  /* 0x8000402000177882 */ /* 0x000fe40000000000 */
[----:B------:R4:W1:Y:S01]  /*3d80*/  @P0 SYNCS.PHASECHK.TRANS64.TRYWAIT P1, [UR4], R0 ;  /* 0x00000000ff0005a7 */ /* 0x0008620008021104 */
[----:B------:R-:W-:Y:S11]  /*3d90*/  ELECT P0, URZ, PT ;  /* 0x0000000000ff782f */ /* 0x000ff60003800000 */
[----:B------:R-:W-:Y:S02]  /*3da0*/  @!UPT UIADD3 URZ, UPT, UPT, URZ, URZ, URZ ;  /* 0x000000fffffff290 */ /* 0x000fe4000fffe0ff */
[C---:B-----5:R-:W-:Y:S02]  /*3db0*/  @P0 R2UR.BROADCAST UR11, R4.reuse ;  /* 0x00000000040b02ca */ /* 0x060fe400008e0000 */
[----:B------:R-:W-:Y:S11]  /*3dc0*/  ELECT P0, URZ, PT ;  /* 0x0000000000ff782f */ /* 0x000ff60003800000 */
[----:B------:R-:W-:Y:S02]  /*3dd0*/  @!UPT UIADD3 URZ, UPT, UPT, URZ, URZ, URZ ;  /* 0x000000fffffff290 */ /* 0x000fe4000fffe0ff */
[----:B------:R-:W-:Y:S01]  /*3de0*/  @P0 R2UR.BROADCAST UR4, R4 ;  /* 0x00000000040402ca */ /* 0x000fe200008e0000 */
[----:B------:R-:W-:Y:S02]  /*3df0*/  UISETP.GT.U32.AND UP0, UPT, UR7, 0x1, UPT ;  /* 0x000000010700788c */ /* 0x000fe4000bf04070 */
[----:B------:R-:W-:Y:S01]  /*3e00*/  UIADD3 UR13, UPT, UPT, UR13, -0x1, URZ ;  /* 0xffffffff0d0d7890 */ /* 0x000fe2000fffe0ff */
[----:B------:R-:W-:Y:S01]  /*3e10*/  UMOV UR25, 0x80004020 ;  /* 0x8000402000197882 */ /* 0x000fe20000000000 */
[----:B------:R-:W-:Y:S01]  /*3e20*/  UMOV UR27, 0x80004020 ;  /* 0x80004020001b7882 */ /* 0x000fe20000000000 */
[----:B------:R-:W-:Y:S01]  /*3e30*/  UMOV UR29, 0x80004020 ;  /* 0x80004020001d7882 */ /* 0x000fe20000000000 */
[----:B------:R-:W-:Y:S01]  /*3e40*/  UMOV UR12, UR14 ;  /* 0x0000000e000c7c82 */ /* 0x000fe20008000000 */
[----:B------:R4:W-:Y:S01]  /*3e50*/  UTCHMMA gdesc[UR24], gdesc[UR22], tmem[UR11], tmem[UR20], idesc[UR21], UP3 ;  /* 0x00ff1416180075ea */ /* 0x0009e2000980000b */
[----:B------:R-:W-:Y:S04]  /*3e60*/  UPLOP3.LUT UP3, UPT, UPT, UPT, UPT, 0x80, 0x8 ;  /* 0x000000000008789c */ /* 0x000fe80003f6f070 */
[----:B------:R4:W-:Y:S01]  /*3e70*/  UTCHMMA gdesc[UR28], gdesc[UR26], tmem[UR4], tmem[UR18], idesc[UR19], UPT ;  /* 0x00ff121a1c0075ea */ /* 0x0009e2000b800004 */
[----:B------:R4:W-:Y:S01]  /*3e80*/  UTCBAR [UR17], URZ ;  /* 0x000000ff110073e9 */ /* 0x0009e200080000ff */
[----:B------:R-:W-:Y:S05]  /*3e90*/  BRA.U UP0, `(.L_x_66) ;  /* 0xfffffffd00607547 */ /* 0x000fea000b83ffff */
.L_x_63:
[----:B------:R-:W-:Y:S01]  /*3ea0*/  UIADD3 UR15, UPT, UPT, UR15, 0x1, URZ ;  /* 0x000000010f0f7890 */ /* 0x000fe2000fffe0ff */
[----:B------:R-:W-:Y:S01]  /*3eb0*/  LOP3.LUT R3, R3, 0x1, RZ, 0x3c, !PT ;  /* 0x0000000103037812 */ /* 0x000fe200078e3cff */
[----:B------:R-:W-:Y:S02]  /*3ec0*/  UIADD3 UR8, UPT, UPT, UR8, 0x170, URZ ;  /* 0x0000017008087890 */ /* 0x000fe4000fffe0ff */
[----:B------:R-:W-:-:S04]  /*3ed0*/  UISETP.NE.AND UP0, UPT, UR15, 0x2, UPT ;  /* 0x000000020f00788c */ /* 0x000fc8000bf05270 */
[----:B----4-:R-:W-:Y:S02]  /*3ee0*/  USEL UR4, URZ, 0x1, UP0 ;  /* 0x00000001ff047887 */ /* 0x010fe40008000000 */
[----:B------:R-:W-:Y:S01]  /*3ef0*/  USEL UR15, UR15, URZ, UP0 ;  /* 0x000000ff0f0f7287 */ /* 0x000fe20008000000 */
[----:B------:R2:W-:Y:S03]  /*3f00*/  UTCBAR [UR8], URZ ;  /* 0x000000ff080073e9 */ /* 0x0005e600080000ff */
[----:B------:R-:W-:Y:S01]  /*3f10*/  LOP3.LUT R8, R8, UR4, RZ, 0x3c, !PT ;  /* 0x0000000408087c12 */ /* 0x000fe2000f8e3cff */
[----:B------:R-:W-:Y:S07]  /*3f20*/  @P2 BRA `(.L_x_67) ;  /* 0xfffffff800d42947 */ /* 0x000fee000383ffff */
[----:B------:R-:W4:Y:S01]  /*3f30*/  S2UR UR4, SR_CgaCtaId ;  /* 0x00000000000479c3 */ /* 0x000f220000008800 */
[----:B------:R-:W-:Y:S01]  /*3f40*/  ELECT P0, URZ, PT ;  /* 0x0000000000ff782f */ /* 0x000fe20003800000 */
[----:B-1----:R-:W-:Y:S01]  /*3f50*/  IMAD.MOV.U32 R0, RZ, RZ, 0x1 ;  /* 0x00000001ff007424 */ /* 0x002fe200078e00ff */
[----:B------:R-:W-:Y:S01]  /*3f60*/  UIADD3 UR6, UPT, UPT, UR6, 0x180, URZ ;  /* 0x0000018006067890 */ /* 0x000fe2000fffe0ff */
[----:B------:R-:W-:Y:S01]  /*3f70*/  SHF.L.U32 R3, R8, 0x1f, RZ ;  /* 0x0000001f08037819 */ /* 0x000fe200000006ff */
[----:B------:R-:W-:-:S03]  /*3f80*/  UMOV UR5, 0x40 ;  /* 0x0000004000057882 */ /* 0x000fc60000000000 */
[----:B------:R-:W-:Y:S01]  /*3f90*/  UVIRTCOUNT.DEALLOC.SMPOOL 0x80 ;  /* 0x000000800000784c */ /* 0x000fe20000000000 */
[----:B----4-:R-:W-:Y:S02]  /*3fa0*/  ULEA UR4, UR4, UR5, 0x18 ;  /* 0x0000000504047291 */ /* 0x010fe4000f8ec0ff */
[----:B------:R-:W-:-:S07]  /*3fb0*/  ULEA UR5, UR15, UR6, 0x3 ;  /* 0x000000060f057291 */ /* 0x000fce000f8e18ff */
[----:B------:R1:W-:Y:S02]  /*3fc0*/  @P0 STS.U8 [UR4+0x1c], R0 ;  /* 0x00001c00ff000988 */ /* 0x0003e40008000004 */
[----:B------:R-:W4:Y:S02]  /*3fd0*/  SYNCS.PHASECHK.TRANS64.TRYWAIT P0, [UR5], R3 ;  /* 0x00000003ff0075a7 */ /* 0x000f240008001105 */
[----:B-1--4-:R-:W-:Y:S05]  /*3fe0*/  @!P0 BRA `(.L_x_68) ;  /* 0x0000005000948947 */ /* 0x012fea0003800000 */
.L_x_183:
[----:B------:R-:W-:-:S04]  /*3ff0*/  UIADD3 UR7, UPT, UPT, UR15, 0x1, URZ ;  /* 0x000000010f077890 */ /* 0x000fc8000fffe0ff */
[----:B------:R-:W-:-:S04]  /*4000*/  UISETP.NE.AND UP0, UPT, UR7, 0x2, UPT ;  /* 0x000000020700788c */ /* 0x000fc8000bf05270 */
[----:B------:R-:W-:Y:S02]  /*4010*/  USEL UR5, URZ, 0x1, UP0 ;  /* 0x00000001ff057887 */ /* 0x000fe40008000000 */
[----:B------:R-:W-:-:S04]  /*4020*/  USEL UR7, UR7, URZ, UP0 ;  /* 0x000000ff07077287 */ /* 0x000fc80008000000 */
[----:B------:R-:W-:Y:S01]  /*4030*/  ULEA UR7, UR7, UR6, 0x3 ;  /* 0x0000000607077291 */ /* 0x000fe2000f8e18ff */
[----:B-1----:R-:W-:-:S04]  /*4040*/  LOP3.LUT R3, R8, UR5, RZ, 0x3c, !PT ;  /* 0x0000000508037c12 */ /* 0x002fc8000f8e3cff */
[----:B------:R-:W-:-:S04]  /*4050*/  SHF.L.U32 R3, R3, 0x1f, RZ ;  /* 0x0000001f03037819 */ /* 0x000fc800000006ff */
[----:B------:R-:W1:Y:S02]  /*4060*/  SYNCS.PHASECHK.TRANS64.TRYWAIT P0, [UR7], R3 ;  /* 0x00000003ff0075a7 */ /* 0x000e640008001107 */
[----:B-1----:R-:W-:Y:S05]  /*4070*/  @!P0 BRA `(.L_x_69) ;  /* 0x0000005000888947 */ /* 0x002fea0003800000 */
.L_x_185:
[----:B------:R-:W-:Y:S01]  /*4080*/  NOP ;  /* 0x0000000000007918 */ /* 0x000fe20000000000 */
[----:B-1----:R-:W1:Y:S01]  /*4090*/  LDS R0, [UR4+0x14] ;  /* 0x00001404ff007984 */ /* 0x002e620008000800 */
[----:B------:R-:W-:Y:S01]  /*40a0*/  LOP3.LUT R2, R9, 0xffff, RZ, 0xc0, !PT ;  /* 0x0000ffff09027812 */ /* 0x000fe200078ec0ff */
[----:B------:R-:W-:Y:S02]  /*40b0*/  IMAD.MOV.U32 R3, RZ, RZ, 0xffff ;  /* 0x0000ffffff037424 */ /* 0x000fe400078e00ff */
[----:B------:R-:W-:Y:S01]  /*40c0*/  IMAD.MOV.U32 R5, RZ, RZ, 0x1 ;  /* 0x00000001ff057424 */ /* 0x000fe200078e00ff */
[----:B------:R-:W-:-:S04]  /*40d0*/  SHF.R.U32.HI R2, RZ, 0x5, R2 ;  /* 0x00000005ff027819 */ /* 0x000fc80000011602 */
[-C--:B------:R-:W-:Y:S02]  /*40e0*/  SHF.L.U32 R3, R3, R2.reuse, RZ ;  /* 0x0000000203037219 */ /* 0x080fe400000006ff */
[----:B------:R-:W-:Y:S02]  /*40f0*/  SHF.L.U32 R5, R5, R2, RZ ;  /* 0x0000000205057219 */ /* 0x000fe400000006ff */
[----:B-1----:R-:W-:-:S04]  /*4100*/  LOP3.LUT R0, R0, R3, RZ, 0xc0, !PT ;  /* 0x0000000300007212 */ /* 0x002fc800078ec0ff */
[----:B------:R-:W-:-:S13]  /*4110*/  ISETP.NE.AND P0, PT, R0, R3, PT ;  /* 0x000000030000720c */ /* 0x000fda0003f05270 */
[----:B------:R-:W-:Y:S05]  /*4120*/  @P0 BRA `(.L_x_70) ;  /* 0x00000000005c0947 */ /* 0x000fea0003800000 */
[----:B------:R-:W1:Y:S02]  /*4130*/  LDS R0, [UR4+0x18] ;  /* 0x00001804ff007984 */ /* 0x000e640008000800 */
[----:B-1----:R-:W-:-:S04]  /*4140*/  LOP3.LUT R0, R0, R5, RZ, 0xc0, !PT ;  /* 0x0000000500007212 */ /* 0x002fc800078ec0ff */
[----:B------:R-:W-:-:S13]  /*4150*/  ISETP.NE.AND P0, PT, R0, R5, PT ;  /* 0x000000050000720c */ /* 0x000fda0003f05270 */
[----:B------:R-:W-:Y:S05]  /*4160*/  @P0 BRA `(.L_x_71) ;  /* 0x0000000000400947 */ /* 0x000fea0003800000 */
[----:B--2---:R-:W-:Y:S01]  /*4170*/  R2UR UR8, R3 ;  /* 0x00000000030872ca */ /* 0x004fe200000e0000 */
[----:B------:R-:W1:Y:S01]  /*4180*/  S2R R2, SR_LANEID ;  /* 0x0000000000027919 */ /* 0x000e620000000000 */
[----:B------:R-:W-:Y:S01]  /*4190*/  LOP3.LUT R5, RZ, R5, RZ, 0x33, !PT ;  /* 0x00000005ff057212 */ /* 0x000fe200078e33ff */
[----:B------:R-:W-:Y:S02]  /*41a0*/  VOTEU.ANY UR7, UPT, PT ;  /* 0x0000000000077886 */ /* 0x000fe400038e0100 */
[----:B------:R-:W-:Y:S01]  /*41b0*/  UFLO.U32 UR7, UR7 ;  /* 0x00000007000772bd */ /* 0x000fe200080e0000 */
[----:B------:R-:W2:Y:S07]  /*41c0*/  REDUX UR5, R5 ;  /* 0x00000000050573c4 */ /* 0x000eae0000000000 */
[----:B------:R-:W-:-:S06]  /*41d0*/  ULOP3.LUT UR8, URZ, UR8, URZ, 0x33, !UPT ;  /* 0x00000008ff087292 */ /* 0x000fcc000f8e33ff */
[----:B------:R-:W-:-:S04]  /*41e0*/  IMAD.U32 R0, RZ, RZ, UR8 ;  /* 0x00000008ff007e24 */ /* 0x000fc8000f8e00ff */
[----:B------:R-:W4:Y:S02]  /*41f0*/  REDUX UR6, R0 ;  /* 0x00000000000673c4 */ /* 0x000f240000000000 */
[----:B------:R1:W-:Y:S02]  /*4200*/  UTCATOMSWS.AND URZ, UR8 ;  /* 0x0000000800ff79e3 */ /* 0x0003e40008000000 */
[----:B-1----:R-:W-:Y:S01]  /*4210*/  ISETP.EQ.U32.AND P0, PT, R2, UR7, PT ;  /* 0x0000000702007c0c */ /* 0x002fe2000bf02070 */
[----:B--2---:R-:W-:Y:S02]  /*4220*/  IMAD.U32 R2, RZ, RZ, UR5 ;  /* 0x00000005ff027e24 */ /* 0x004fe4000f8e00ff */
[----:B----4-:R-:W-:-:S10]  /*4230*/  IMAD.U32 R3, RZ, RZ, UR6 ;  /* 0x00000006ff037e24 */ /* 0x010fd4000f8e00ff */
[----:B------:R1:W-:Y:S04]  /*4240*/  @P0 ATOMS.AND RZ, [UR4+0x14], R3 ;  /* 0x00001403ffff098c */ /* 0x0003e8000a800004 */
[----:B------:R1:W-:Y:S01]  /*4250*/  @P0 ATOMS.AND RZ, [UR4+0x18], R2 ;  /* 0x00001802ffff098c */ /* 0x0003e2000a800004 */
[----:B------:R-:W-:Y:S05]  /*4260*/  BRA `(.L_x_72) ;  /* 0x0000000000147947 */ /* 0x000fea0003800000 */
.L_x_71:
[----:B------:R-:W-:Y:S02]  /*4270*/  MOV R2, 0x4290 ;  /* 0x0000429000027802 */ /* 0x000fe40000000f00 */
[----:B--23-5:R-:W-:Y:S05]  /*4280*/  CALL.REL.NOINC `($__internal_0_$__cuda_sm10x_tcgen05_guardrail_trap_col_being_dealloced_not_returned_by_alloc) ;  /* 0x0000005400747944 */ /* 0x02cfea0003c00000 */
[----:B------:R-:W-:Y:S05]  /*4290*/  BRA `(.L_x_72) ;  /* 0x0000000000087947 */ /* 0x000fea0003800000 */
.L_x_70:
[----:B------:R-:W-:Y:S02]  /*42a0*/  MOV R2, 0x42c0 ;  /* 0x000042c000027802 */ /* 0x000fe40000000f00 */
[----:B--23-5:R-:W-:Y:S05]  /*42b0*/  CALL.REL.NOINC `($__internal_2_$__cuda_sm10x_tcgen05_guardrail_trap_unallocated_columns_being_dealloced) ;  /* 0x0000005400807944 */ /* 0x02cfea0003c00000 */
.L_x_72:
[----:B------:R-:W-:Y:S01]  /*42c0*/  NOP ;  /* 0x0000000000007918 */ /* 0x000fe20000000000 */
[----:B------:R-:W-:Y:S05]  /*42d0*/  EXIT ;  /* 0x000000000000794d */ /* 0x000fea0003800000 */
.L_x_56:
[----:B------:R-:W-:-:S09]  /*42e0*/  UISETP.NE.OR UP2, UPT, UR8, 0x3, !UP2 ;  /* 0x000000030800788c */ /* 0x000fd2000d745670 */
[----:B------:R-:W-:Y:S05]  /*42f0*/  BRA.U UP2, `(.L_x_73) ;  /* 0x0000001102607547 */ /* 0x000fea000b800000 */
[----:B-----5:R-:W1:Y:S01]  /*4300*/  LDC.64 R32, c[0x0][0x988] ;  /* 0x00026200ff207b82 */ /* 0x020e620000000a00 */
[----:B------:R-:W2:Y:S01]  /*4310*/  LDCU.64 UR8, c[0x0][0x888] ;  /* 0x00011100ff0877ac */ /* 0x000ea20008000a00 */
[----:B------:R-:W-:Y:S02]  /*4320*/  IMAD.MOV.U32 R36, RZ, RZ, 0x1 ;  /* 0x00000001ff247424 */ /* 0x000fe400078e00ff */
[----:B------:R-:W-:Y:S01]  /*4330*/  IMAD.MOV.U32 R34, RZ, RZ, RZ ;  /* 0x000000ffff227224 */ /* 0x000fe200078e00ff */
[----:B------:R-:W4:Y:S03]  /*4340*/  LDCU.64 UR4, c[0x0][0x890] ;  /* 0x00011200ff0477ac */ /* 0x000f260008000a00 */
[----:B------:R-:W3:Y:S01]  /*4350*/  LDC.64 R24, c[0x0][0x980] ;  /* 0x00026000ff187b82 */ /* 0x000ee20000000a00 */
[----:B------:R-:W-:Y:S01]  /*4360*/  UMOV UR22, 0x400 ;  /* 0x0000040000167882 */ /* 0x000fe20000000000 */
[----:B------:R-:W-:-:S02]  /*4370*/  UPLOP3.LUT UP1, UPT, UPT, UPT, UPT, 0x40, 0x4 ;  /* 0x000000000004789c */ /* 0x000fc40003f2e870 */
[----:B------:R-:W-:-:S04]  /*4380*/  ULEA UR22, UR45, UR22, 0x18 ;  /* 0x000000162d167291 */ /* 0x000fc8000f8ec0ff */
[----:B------:R-:W3:Y:S01]  /*4390*/  LDC R0, c[0x0][0xb30] ;  /* 0x0002cc00ff007b82 */ /* 0x000ee20000000800 */
[----:B------:R-:W-:Y:S02]  /*43a0*/  UIADD3 UR23, UPT, UPT, UR22, 0x128, URZ ;  /* 0x0000012816177890 */ /* 0x000fe4000fffe0ff */
[----:B------:R-:W-:Y:S02]  /*43b0*/  UIADD3 UR33, UPT, UPT, UR22, 0x110, URZ ;  /* 0x0000011016217890 */ /* 0x000fe4000fffe0ff */
[----:B------:R-:W-:Y:S02]  /*43c0*/  UIADD3 UR25, UPT, UPT, UR22, 0x118, URZ ;  /* 0x0000011816197890 */ /* 0x000fe4000fffe0ff */
[----:B--2---:R-:W-:Y:S01]  /*43d0*/  UISETP.NE.U32.AND UP4, UPT, UR8, URZ, UPT ;  /* 0x000000ff0800728c */ /* 0x004fe2000bf85070 */
[----:B------:R-:W2:Y:S01]  /*43e0*/  LDC R27, c[0x0][0x370] ;  /* 0x0000dc00ff1b7b82 */ /* 0x000ea20000000800 */
[C---:B-1----:R-:W-:Y:S01]  /*43f0*/  ISETP.NE.AND P0, PT, R33.reuse, 0x1, PT ;  /* 0x000000012100780c */ /* 0x042fe20003f05270 */
[----:B----4-:R-:W-:Y:S01]  /*4400*/  UISETP.NE.U32.AND UP5, UPT, UR4, URZ, UPT ;  /* 0x000000ff0400728c */ /* 0x010fe2000bfa5070 */
[----:B------:R-:W-:Y:S01]  /*4410*/  R2UR UR7, R33 ;  /* 0x00000000210772ca */ /* 0x000fe200000e0000 */
[----:B------:R-:W-:Y:S01]  /*4420*/  UIADD3 UR15, UPT, UPT, UR22, 0x168, URZ ;  /* 0x00000168160f7890 */ /* 0x000fe2000fffe0ff */
[----:B------:R-:W-:Y:S01]  /*4430*/  IMAD.MOV.U32 R33, RZ, RZ, 0x1000 ;  /* 0x00001000ff217424 */ /* 0x000fe200078e00ff */
[----:B------:R-:W-:-:S02]  /*4440*/  UIADD3 UR17, UPT, UPT, UR22, 0x120, URZ ;  /* 0x0000012016117890 */ /* 0x000fc4000fffe0ff */
[----:B------:R-:W1:Y:S01]  /*4450*/  LDC R2, c[0x0][0xb0c] ;  /* 0x0002c300ff027b82 */ /* 0x000e620000000800 */
[----:B---3--:R-:W-:Y:S01]  /*4460*/  R2UR UR14, R24 ;  /* 0x00000000180e72ca */ /* 0x008fe200000e0000 */
[----:B------:R-:W-:Y:S02]  /*4470*/  UPRMT UR23, UR45, 0x654, UR23 ;  /* 0x000006542d177896 */ /* 0x000fe40008000017 */
[----:B------:R-:W-:Y:S02]  /*4480*/  UPRMT UR31, UR45, 0x654, UR33 ;  /* 0x000006542d1f7896 */ /* 0x000fe40008000021 */
[----:B------:R-:W-:Y:S02]  /*4490*/  UPRMT UR30, UR45, 0x654, UR25 ;  /* 0x000006542d1e7896 */ /* 0x000fe40008000019 */
[----:B------:R-:W3:Y:S01]  /*44a0*/  LDC R17, c[0x0][0xb20] ;  /* 0x0002c800ff117b82 */ /* 0x000ee20000000800 */
[----:B------:R-:W-:Y:S01]  /*44b0*/  ISETP.NE.AND P1, PT, R0, 0x1, PT ;  /* 0x000000010000780c */ /* 0x000fe20003f25270 */
[----:B------:R-:W-:-:S02]  /*44c0*/  UISETP.NE.AND.EX UP4, UPT, UR9, URZ, UPT, UP4 ;  /* 0x000000ff0900728c */ /* 0x000fc4000bf85340 */
[----:B------:R-:W-:Y:S02]  /*44d0*/  UPRMT UR15, URZ, 0x654, UR15 ;  /* 0x00000654ff0f7896 */ /* 0x000fe4000800000f */
[----:B------:R-:W-:Y:S02]  /*44e0*/  UPRMT UR45, UR45, 0x654, UR17 ;  /* 0x000006542d2d7896 */ /* 0x000fe40008000011 */
[----:B------:R-:W4:Y:S01]  /*44f0*/  LDC.64 R38, c[0x0][0x348] ;  /* 0x0000d200ff267b82 */ /* 0x000f220000000a00 */
[----:B------:R-:W-:Y:S01]  /*4500*/  UISETP.NE.AND.EX UP5, UPT, UR5, URZ, UPT, UP5 ;  /* 0x000000ff0500728c */ /* 0x000fe2000bfa5350 */
[----:B------:R-:W-:-:S06]  /*4510*/  VOTEU.ANY UP3, P0 ;  /* 0x0000000000ff7886 */ /* 0x000fcc0000060100 */
[----:B------:R-:W1:Y:S08]  /*4520*/  LDC.64 R20, c[0x0][0xb10] ;  /* 0x0002c400ff147b82 */ /* 0x000e700000000a00 */
[----:B------:R-:W1:Y:S08]  /*4530*/  LDC.64 R6, c[0x0][0xb18] ;  /* 0x0002c600ff067b82 */ /* 0x000e700000000a00 */
[----:B------:R-:W1:Y:S08]  /*4540*/  LDC.64 R4, c[0x0][0xb28] ;  /* 0x0002ca00ff047b82 */ /* 0x000e700000000a00 */
[----:B------:R-:W1:Y:S08]  /*4550*/  LDC.64 R22, c[0x0][0x990] ;  /* 0x00026400ff167b82 */ /* 0x000e700000000a00 */
[----:B--23--:R-:W1:Y:S02]  /*4560*/  LDC R18, c[0x0][0x374] ;  /* 0x0000dd00ff127b82 */ /* 0x00ce640000000800 */
.L_x_84:
[----:B------:R-:W-:Y:S04]  /*4570*/  SHF.L.U32 R3, R34, 0x1f, RZ ;  /* 0x0000001f22037819 */ /* 0x000fe800000006ff */
[----:B--2---:R-:W2:Y:S02]  /*4580*/  SYNCS.PHASECHK.TRANS64.TRYWAIT P0, [UR22+0x160], R3 ;  /* 0x00016003ff0075a7 */ /* 0x004ea40008001116 */
[----:B--2---:R-:W-:Y:S05]  /*4590*/  @!P0 BRA `(.L_x_74) ;  /* 0x0000004c00588947 */ /* 0x004fea0003800000 */
.L_x_187:
[----:B------:R-:W3:Y:S01]  /*45a0*/  LDS.128 R28, [UR22+0x1a0] ;  /* 0x0001a016ff1c7984 */ /* 0x000ee20008000c00 */
[----:B------:R-:W-:Y:S01]  /*45b0*/  ISETP.GE.AND P0, PT, R26, 0x1, PT ;  /* 0x000000011a00780c */ /* 0x000fe20003f06270 */
[----:B------:R-:W-:Y:S01]  /*45c0*/  @!PT LDS RZ, [RZ] ;  /* 0x00000000fffff984 */ /* 0x000fe20000000800 */
[----:B------:R-:W-:Y:S01]  /*45d0*/  @!PT LDS RZ, [RZ] ;  /* 0x00000000fffff984 */ /* 0x000fe20000000800 */
[----:B------:R-:W-:Y:S01]  /*45e0*/  @!PT LDS RZ, [RZ] ;  /* 0x00000000fffff984 */ /* 0x000fe20000000800 */
[----:B------:R-:W-:Y:S01]  /*45f0*/  @!PT LDS RZ, [RZ] ;  /* 0x00000000fffff984 */ /* 0x000fe20000000800 */
[----:B------:R5:W-:Y:S06]  /*4600*/  MEMBAR.ALL.CTA ;  /* 0x0000000000007992 */ /* 0x000bec0000008000 */
[----:B-----5:R-:W5:Y:S02]  /*4610*/  FENCE.VIEW.ASYNC.S ;  /* 0x00000000000073c6 */ /* 0x020f640000000000 */
[----:B-----5:R-:W-:Y:S01]  /*4620*/  SYNCS.ARRIVE.TRANS64.RED.A1T0 RZ, [UR15], RZ ;  /* 0x000000ffffff79a7 */ /* 0x020fe2000810040f */
[----:B---3--:R-:W-:Y:S11]  /*4630*/  LOP3.LUT P3, RZ, R30, 0x1, RZ, 0xc0, !PT ;  /* 0x000000011eff7812 */ /* 0x008ff6000786c0ff */
[----:B------:R-:W-:Y:S02]  /*4640*/  @!UPT UIADD3 URZ, UPT, UPT, URZ, URZ, URZ ;  /* 0x000000fffffff290 */ /* 0x000fe4000fffe0ff */
[----:B------:R-:W-:Y:S02]  /*4650*/  @P3 MOV R13, R28 ;  /* 0x0000001c000d3202 */ /* 0x000fe40000000f00 */
[----:B------:R-:W-:Y:S01]  /*4660*/  @P3 LOP3.LUT R8, R29, 0xffff, RZ, 0xc0, !PT ;  /* 0x0000ffff1d083812 */ /* 0x000fe200078ec0ff */
[----:B------:R-:W-:Y:S06]  /*4670*/  @!P0 BRA `(.L_x_75) ;  /* 0x0000000000a48947 */ /* 0x000fec0003800000 */
[----:B-1----:R-:W-:Y:S01]  /*4680*/  IMAD.HI.U32 R42, R18, R7, RZ ;  /* 0x00000007122a7227 */ /* 0x002fe200078e00ff */
[----:B------:R-:W-:Y:S02]  /*4690*/  ISETP.NE.AND P0, PT, R6, 0x1, PT ;  /* 0x000000010600780c */ /* 0x000fe40003f05270 */
[----:B------:R-:W-:Y:S01]  /*46a0*/  ISETP.NE.AND P2, PT, R26, 0x1, PT ;  /* 0x000000011a00780c */ /* 0x000fe20003f45270 */
[-C--:B------:R-:W-:Y:S01]  /*46b0*/  IMAD.HI.U32 R40, R27, R20.reuse, RZ ;  /* 0x000000141b287227 */ /* 0x080fe200078e00ff */
[----:B------:R-:W-:Y:S02]  /*46c0*/  SHF.R.U32.HI R37, RZ, R17, R42 ;  /* 0x00000011ff257219 */ /* 0x000fe4000001162a */
[----:B------:R-:W-:Y:S01]  /*46d0*/  ISETP.NE.AND P4, PT, R2, 0x1, PT ;  /* 0x000000010200780c */ /* 0x000fe20003f85270 */
[----:B------:R-:W-:Y:S01]  /*46e0*/  IMAD.HI.U32 R46, R8, R7, RZ ;  /* 0x00000007082e7227 */ /* 0x000fe200078e00ff */
[----:B------:R-:W-:Y:S02]  /*46f0*/  SHF.R.U32.HI R40, RZ, R21, R40 ;  /* 0x00000015ff287219 */ /* 0x000fe40000011628 */
[----:B--2---:R-:W-:Y:S01]  /*4700*/  SEL R3, R18, R37, !P0 ;  /* 0x0000002512037207 */ /* 0x004fe20004000000 */
[----:B------:R-:W-:Y:S01]  /*4710*/  IMAD.HI.U32 R42, R13, R20, RZ ;  /* 0x000000140d2a7227 */ /* 0x000fe200078e00ff */
[----:B------:R-:W-:Y:S02]  /*4720*/  SEL R11, R27, R40, !P4 ;  /* 0x000000281b0b7207 */ /* 0x000fe40006000000 */
[----:B------:R-:W-:Y:S01]  /*4730*/  SHF.R.U32.HI R37, RZ, R17, R46 ;  /* 0x00000011ff257219 */ /* 0x000fe2000001162e */
[-C--:B------:R-:W-:Y:S01]  /*4740*/  IMAD.HI.U32 R44, R3, R4.reuse, RZ ;  /* 0x00000004032c7227 */ /* 0x080fe200078e00ff */
[----:B------:R-:W-:Y:S02]  /*4750*/  SHF.R.U32.HI R42, RZ, R21, R42 ;  /* 0x00000015ff2a7219 */ /* 0x000fe4000001162a */
[----:B------:R-:W-:Y:S01]  /*4760*/  SEL R9, R8, R37, !P0 ;  /* 0x0000002508097207 */ /* 0x000fe20004000000 */
[-C--:B------:R-:W-:Y:S01]  /*4770*/  IMAD.HI.U32 R40, R11, R4.reuse, RZ ;  /* 0x000000040b287227 */ /* 0x080fe200078e00ff */
[-C--:B------:R-:W-:Y:S03]  /*4780*/  @P2 SHF.R.U32.HI R3, RZ, R5.reuse, R44 ;  /* 0x00000005ff032219 */ /* 0x080fe6000001162c */
[----:B------:R-:W-:Y:S01]  /*4790*/  IMAD.HI.U32 R14, R9, R4, RZ ;  /* 0x00000004090e7227 */ /* 0x000fe200078e00ff */
[----:B------:R-:W-:Y:S03]  /*47a0*/  @P2 SHF.R.U32.HI R11, RZ, R5, R40 ;  /* 0x00000005ff0b2219 */ /* 0x000fe60000011628 */
[C---:B------:R-:W-:Y:S01]  /*47b0*/  IMAD R10, R26.reuse, R3, RZ ;  /* 0x000000031a0a7224 */ /* 0x040fe200078e02ff */
[----:B------:R-:W-:Y:S01]  /*47c0*/  SEL R3, R13, R42, !P4 ;  /* 0x0000002a0d037207 */ /* 0x000fe20006000000 */
[C---:B------:R-:W-:Y:S01]  /*47d0*/  IMAD R12, R26.reuse, R11, RZ ;  /* 0x0000000b1a0c7224 */ /* 0x040fe200078e02ff */
[-C--:B------:R-:W-:Y:S02]  /*47e0*/  SHF.R.U32.HI R14, RZ, R5.reuse, R14 ;  /* 0x00000005ff0e7219 */ /* 0x080fe4000001160e */
[C---:B------:R-:W-:Y:S02]  /*47f0*/  ISETP.GE.AND P0, PT, R9.reuse, R10, PT ;  /* 0x0000000a0900720c */ /* 0x040fe40003f06270 */
[----:B------:R-:W-:Y:S02]  /*4800*/  SEL R15, R9, R14, !P2 ;  /* 0x0000000e090f7207 */ /* 0x000fe40005000000 */
[C---:B------:R-:W-:Y:S03]  /*4810*/  ISETP.GE.OR P0, PT, R3.reuse, R12, P0 ;  /* 0x0000000c0300720c */ /* 0x040fe60000706670 */
[----:B------:R-:W-:Y:S04]  /*4820*/  IMAD.MOV R14, RZ, RZ, -R15 ;  /* 0x000000ffff0e7224 */ /* 0x000fe800078e0a0f */
[----:B------:R-:W-:Y:S06]  /*4830*/  IMAD R14, R26, R14, R9 ;  /* 0x0000000e1a0e7224 */ /* 0x000fec00078e0209 */
[C---:B------:R-:W-:Y:S05]  /*4840*/  @!P0 IMAD.HI.U32 R10, R3.reuse, R4, RZ ;  /* 0x00000004030a8227 */ /* 0x040fea00078e00ff */
[----:B------:R-:W-:Y:S04]  /*4850*/  @!P0 SHF.R.U32.HI R10, RZ, R5, R10 ;  /* 0x00000005ff0a8219 */ /* 0x000fe8000001160a */
[----:B------:R-:W-:Y:S01]  /*4860*/  @!P0 SEL R0, R3, R10, !P2 ;  /* 0x0000000a03008207 */ /* 0x000fe20005000000 */
[----:B------:R-:W-:Y:S03]  /*4870*/  IMAD.MOV R10, RZ, RZ, -R3 ;  /* 0x000000ffff0a7224 */ /* 0x000fe600078e0a03 */
[----:B------:R-:W-:Y:S01]  /*4880*/  @!P0 IADD3 R15, PT, PT, R15, -R0, RZ ;  /* 0x800000000f0f8210 */ /* 0x000fe20007ffe0ff */
[----:B------:R-:W-:Y:S01]  /*4890*/  @!P0 IMAD R0, R11, R14, R0 ;  /* 0x0000000e0b008224 */ /* 0x000fe200078e0200 */
[----:B------:R-:W-:Y:S01]  /*48a0*/  IADD3 R11, PT, PT, -R9, RZ, RZ ;  /* 0x000000ff090b7210 */ /* 0x000fe20007ffe1ff */
[----:B------:R-:W-:Y:S02]  /*48b0*/  IMAD R13, R2, R10, R13 ;  /* 0x0000000a020d7224 */ /* 0x000fe400078e020d */
[----:B------:R-:W-:Y:S02]  /*48c0*/  @!P0 IMAD R9, R15, R26, R3 ;  /* 0x0000001a0f098224 */ /* 0x000fe400078e0203 */
[----:B------:R-:W-:Y:S02]  /*48d0*/  @!P0 IMAD.MOV.U32 R3, RZ, RZ, R0 ;  /* 0x000000ffff038224 */ /* 0x000fe400078e0000 */
[----:B------:R-:W-:Y:S02]  /*48e0*/  IMAD R8, R6, R11, R8 ;  /* 0x0000000b06087224 */ /* 0x000fe400078e0208 */
[----:B------:R-:W-:Y:S02]  /*48f0*/  IMAD R13, R3, R2, R13 ;  /* 0x00000002030d7224 */ /* 0x000fe400078e020d */
[----:B------:R-:W-:Y:S02]  /*4900*/  IMAD R8, R9, R6, R8 ;  /* 0x0000000609087224 */ /* 0x000fe400078e0208 */
.L_x_75:
[----:B------:R-:W-:Y:S05]  /*4910*/  BRA.U UP1, `(.L_x_76) ;  /* 0x0000000101107547 */ /* 0x000fea000b800000 */
[----:B--2---:R-:W-:Y:S04]  /*4920*/  MOV R0, UR6 ;  /* 0x0000000600007c02 */ /* 0x004fe80008000f00 */
[----:B------:R-:W-:Y:S04]  /*4930*/  SHF.L.U32 R3, R0, 0x1f, RZ ;  /* 0x0000001f00037819 */ /* 0x000fe800000006ff */
[----:B------:R-:W2:Y:S02]  /*4940*/  SYNCS.PHASECHK.TRANS64.TRYWAIT P0, [UR22+0x158], R3 ;  /* 0x00015803ff0075a7 */ /* 0x000ea40008001116 */
[----:B--2---:R-:W-:Y:S05]  /*4950*/  @!P0 BRA `(.L_x_77) ;  /* 0x0000004800808947 */ /* 0x004fea0003800000 */
.L_x_76:
[----:B------:R-:W-:Y:S02]  /*4960*/  R2UR UR34, R16 ;  /* 0x00000000102272ca */ /* 0x000fe400000e0000 */
[----:B------:R-:W-:Y:S02]  /*4970*/  ISETP.NE.U32.AND P0, PT, RZ, UR4, PT ;  /* 0x00000004ff007c0c */ /* 0x000fe4000bf05070 */
[----:B------:R-:W-:Y:S02]  /*4980*/  SHF.L.U32 R12, R36, 0x1f, RZ ;  /* 0x0000001f240c7819 */ /* 0x000fe400000006ff */
[----:B------:R-:W-:Y:S07]  /*4990*/  ISETP.NE.AND.EX P0, PT, RZ, UR5, PT, P0 ;  /* 0x00000005ff007c0c */ /* 0x000fee000bf05300 */
[----:B------:R-:W-:Y:S01]  /*49a0*/  USHF.L.U32 UR34, UR34, 0x7, URZ ;  /* 0x0000000722227899 */ /* 0x000fe200080006ff */
[----:B------:R-:W-:Y:S11]  /*49b0*/  BRA.U !UP5, `(.L_x_78) ;  /* 0x000000010d347547 */ /* 0x000ff6000b800000 */
[----:B------:R-:W-:Y:S01]  /*49c0*/  UPLOP3.LUT UP0, UPT, UPT, UPT, UP4, 0x80, 0x8 ;  /* 0x000000000008789c */ /* 0x000fe20003f0f040 */
[----:B--2---:R-:W-:Y:S02]  /*49d0*/  HFMA2 R0, -RZ, RZ, 0, 5.9604644775390625e-08 ;  /* 0x00000001ff007431 */ /* 0x004fe400000001ff */
[----:B------:R-:W-:Y:S03]  /*49e0*/  IMAD.MOV.U32 R63, RZ, RZ, 0x1 ;  /* 0x00000001ff3f7424 */ /* 0x000fe600078e00ff */
[----:B------:R-:W-:Y:S05]  /*49f0*/  PLOP3.LUT P2, PT, PT, PT, UP0, 0x80, 0x8 ;  /* 0x000000000008781c */ /* 0x000fea0003f4f008 */
[----:B------:R-:W2:Y:S01]  /*4a00*/  @UP0 LDCU.64 UR10, c[0x0][0x888] ;  /* 0x00011100ff0a07ac */ /* 0x000ea20008000a00 */
[----:B------:R-:W-:Y:S07]  /*4a10*/  @UP0 UIMAD UR8, UR57, UR4, URZ ;  /* 0x00000004390802a4 */ /* 0x000fee000f8e02ff */
[----:B------:R-:W-:Y:S01]  /*4a20*/  @!P2 PRMT R63, R0, 0x7610, R63 ;  /* 0x00007610003fa816 */ /* 0x000fe2000000003f */
[----:B--2---:R-:W-:Y:S03]  /*4a30*/  @UP0 UIMAD.WIDE UR10, UR8, 0x4, UR10 ;  /* 0x00000004080a08a5 */ /* 0x004fe6000f8e020a */
[----:B------:R-:W2:Y:S03]  /*4a40*/  @!UP0 LDCU UR8, c[0x0][0x880] ;  /* 0x00011000ff0887ac */ /* 0x000ea60008000800 */
[----:B------:R-:W-:Y:S01]  /*4a50*/  IMAD.U32 R10, RZ, RZ, UR10 ;  /* 0x0000000aff0a7e24 */ /* 0x000fe2000f8e00ff */
[----:B------:R-:W-:Y:S05]  /*4a60*/  MOV R11, UR11 ;  /* 0x0000000b000b7c02 */ /* 0x000fea0008000f00 */
[----:B------:R3:W5:Y:S02]  /*4a70*/  @P2 LDG.E R35, desc[UR48][R10.64] ;  /* 0x000000300a232981 */ /* 0x000764000c1e1900 */
[----:B--23--:R-:W-:Y:S07]  /*4a80*/  @!P2 IMAD.U32 R35, RZ, RZ, UR8 ;  /* 0x00000008ff23ae24 */ /* 0x00cfee000f8e00ff */
.L_x_78:
[----:B-----5:R-:W-:Y:S01]  /*4a90*/  @!P0 FSETP.EQ.AND P4, PT, R35, RZ, PT ;  /* 0x000000ff2300820b */ /* 0x020fe20003f82000 */
[----:B------:R-:W-:Y:S01]  /*4aa0*/  @!UPT UIADD3 URZ, UPT, UPT, URZ, URZ, URZ ;  /* 0x000000fffffff290 */ /* 0x000fe2000fffe0ff */
[----:B------:R-:W-:Y:S11]  /*4ab0*/  @!P0 BRA `(.L_x_79) ;  /* 0x0000000000148947 */ /* 0x000ff60003800000 */
[----:B------:R-:W-:Y:S02]  /*4ac0*/  LOP3.LUT P0, RZ, R63, 0xff, RZ, 0xc0, !PT ;  /* 0x000000ff3fff7812 */ /* 0x000fe4000780c0ff */
[----:B------:R-:W-:Y:S04]  /*4ad0*/  PLOP3.LUT P4, PT, PT, PT, UP0, 0x80, 0x8 ;  /* 0x000000000008781c */ /* 0x000fe80003f8f008 */
[----:B------:R-:W-:Y:S07]  /*4ae0*/  PLOP3.LUT P4, PT, P4, PT, PT, 0x8, 0x80 ;  /* 0x000000000080781c */ /* 0x000fee000278e170 */
[----:B------:R-:W-:Y:S11]  /*4af0*/  @P0 FSETP.EQ.AND P4, PT, R35, RZ, PT ;  /* 0x000000ff2300020b */ /* 0x000ff60003f82000 */
[----:B------:R-:W-:Y:S02]  /*4b00*/  @!UPT UIADD3 URZ, UPT, UPT, URZ, URZ, URZ ;  /* 0x000000fffffff290 */ /* 0x000fe4000fffe0ff */
.L_x_79:
[----:B------:R-:W-:Y:S01]  /*4b10*/  ISETP.NE.AND P0, PT, R24, 0x1, PT ;  /* 0x000000011800780c */ /* 0x000fe20003f05270 */
[----:B------:R-:W3:Y:S01]  /*4b20*/  SYNCS.PHASECHK.TRANS64.TRYWAIT P2, [UR22+0x130], R12 ;  /* 0x0001300cff0075a7 */ /* 0x000ee20008041116 */
[----:B------:R-:W-:Y:S04]  /*4b30*/  IMAD.SHL.U32 R10, R19, 0x40, RZ ;  /* 0x00000040130a7824 */ /* 0x000fe800078e00ff */
[C---:B------:R-:W-:Y:S01]  /*4b40*/  IMAD.HI.U32 R9, R10.reuse, R25, RZ ;  /* 0x000000190a097227 */ /* 0x040fe200078e00ff */
[C---:B------:R-:W-:Y:S04]  /*4b50*/  R2UR UR35, R10.reuse ;  /* 0x000000000a2372ca */ /* 0x040fe800000e0000 */
[----:B------:R-:W-:Y:S04]  /*4b60*/  SHF.R.U32.HI R9, RZ, R32, R9 ;  /* 0x00000020ff097219 */ /* 0x000fe80000011609 */
[----:B------:R-:W-:Y:S02]  /*4b70*/  SEL R9, R10, R9, !P0 ;  /* 0x000000090a097207 */ /* 0x000fe40004000000 */
[----:B------:R-:W-:Y:S02]  /*4b80*/  ELECT P0, URZ, PT ;  /* 0x0000000000ff782f */ /* 0x000fe40003800000 */
[C---:B------:R-:W-:Y:S01]  /*4b90*/  R2UR UR8, R9.reuse ;  /* 0x00000000090872ca */ /* 0x040fe200000e0000 */
[C---:B-12---:R-:W-:Y:S01]  /*4ba0*/  IMAD.HI.U32 R0, R9.reuse, R22, RZ ;  /* 0x0000001609007227 */ /* 0x046fe200078e00ff */
[----:B------:R-:W-:Y:S02]  /*4bb0*/  PLOP3.LUT P4, PT, P4, P0, PT, 0xf2, 0x2f ;  /* 0x00000000002f781c */ /* 0x000fe40002781e72 */
[----:B------:R-:W-:Y:S01]  /*4bc0*/  R2UR UR36, R9 ;  /* 0x00000000092472ca */ /* 0x000fe200000e0000 */
[----:B------:R-:W-:Y:S01]  /*4bd0*/  IMAD.MOV R3, RZ, RZ, -R9 ;  /* 0x000000ffff037224 */ /* 0x000fe200078e0a09 */
[----:B------:R-:W-:Y:S04]  /*4be0*/  SHF.R.U32.HI R0, RZ, R23, R0 ;  /* 0x00000017ff007219 */ /* 0x000fe80000011600 */
[----:B------:R-:W-:Y:S02]  /*4bf0*/  R2UR UR37, R0 ;  /* 0x00000000002572ca */ /* 0x000fe400000e0000 */
[----:B------:R-:W-:Y:S03]  /*4c00*/  R2UR UR9, R3 ;  /* 0x00000000030972ca */ /* 0x000fe600000e0000 */
[----:B----4-:R-:W-:Y:S08]  /*4c10*/  @!P4 IADD3 R9, P0, PT, R38, 0x580, RZ ;  /* 0x000005802609c810 */ /* 0x010ff00007f1e0ff */
[----:B------:R-:W-:Y:S02]  /*4c20*/  USEL UR37, UR8, UR37, !UP3 ;  /* 0x0000002508257287 */ /* 0x000fe4000d800000 */
[----:B------:R-:W-:Y:S04]  /*4c30*/  UIMAD UR35, UR14, UR9, UR35 ;  /* 0x000000090e2372a4 */ /* 0x000fe8000f8e0223 */
[----:B------:R-:W-:Y:S05]  /*4c40*/  IMAD R0, RZ, RZ, -UR37 ;  /* 0x80000025ff007e24 */ /* 0x000fea000f8e02ff */
[----:B------:R-:W-:Y:S01]  /*4c50*/  R2UR UR8, R0 ;  /* 0x00000000000872ca */ /* 0x000fe200000e0000 */
[----:B------:R-:W-:Y:S11]  /*4c60*/  @!P4 IMAD.X R0, RZ, RZ, R39, P0 ;  /* 0x000000ffff00c224 */ /* 0x000ff600000e0627 */
[----:B------:R-:W-:Y:S01]  /*4c70*/  @!UPT UIADD3 URZ, UPT, UPT, URZ, URZ, URZ ;  /* 0x000000fffffff290 */ /* 0x000fe2000fffe0ff */
[----:B------:R-:W-:Y:S01]  /*4c80*/  UIMAD UR36, UR7, UR8, UR36 ;  /* 0x00000008072472a4 */ /* 0x000fe2000f8e0224 */
[----:B---3--:R-:W-:Y:S11]  /*4c90*/  @!P2 BRA `(.L_x_80) ;  /* 0x0000004400c8a947 */ /* 0x008ff60003800000 */
.L_x_190:
[----:B------:R-:W-:Y:S01]  /*4ca0*/  @!P4 R2UR UR8, R9 ;  /* 0x000000000908c2ca */ /* 0x000fe200000e0000 */
[----:B------:R-:W-:Y:S01]  /*4cb0*/  VOTEU.ALL UP2, P4 ;  /* 0x0000000000ff7886 */ /* 0x000fe20002040000 */
[----:B------:R-:W-:Y:S01]  /*4cc0*/  @!P4 R2UR UR9, R0 ;  /* 0x000000000009c2ca */ /* 0x000fe200000e0000 */
[----:B------:R-:W-:Y:S01]  /*4cd0*/  VOTEU.ALL UP1, P4 ;  /* 0x0000000000ff7886 */ /* 0x000fe20002020000 */
[----:B------:R-:W-:Y:S01]  /*4ce0*/  @!P4 IMAD.MOV.U32 R0, RZ, RZ, 0x1000 ;  /* 0x00001000ff00c424 */ /* 0x000fe200078e00ff */
[----:B------:R-:W-:Y:S01]  /*4cf0*/  @!P4 IADD3 R9, P0, PT, R38, 0x580, RZ ;  /* 0x000005802609c810 */ /* 0x000fe20007f1e0ff */
[----:B------:R-:W-:Y:S07]  /*4d00*/  @!UP2 UIADD3 UR32, UPT, UPT, UR22, 0x200, URZ ;  /* 0x000002001620a890 */ /* 0x000fee000fffe0ff */
[----:B------:R-:W-:Y:S02]  /*4d10*/  IMAD.U32 R10, RZ, RZ, UR8 ;  /* 0x00000008ff0a7e24 */ /* 0x000fe4000f8e00ff */
[----:B------:R-:W-:Y:S01]  /*4d20*/  IMAD.U32 R11, RZ, RZ, UR9 ;  /* 0x00000009ff0b7e24 */ /* 0x000fe2000f8e00ff */
[----:B------:R-:W-:Y:S02]  /*4d30*/  @!UP2 UPRMT UR9, URZ, 0x40, URZ ;  /* 0x00000040ff09a896 */ /* 0x000fe400080000ff */
[----:B------:R-:W-:Y:S02]  /*4d40*/  @!P4 R2UR UR10, R10 ;  /* 0x000000000a0ac2ca */ /* 0x000fe400000e0000 */
[----:B------:R-:W-:Y:S01]  /*4d50*/  @!P4 R2UR UR11, R11 ;  /* 0x000000000b0bc2ca */ /* 0x000fe200000e0000 */
[----:B------:R-:W-:Y:S11]  /*4d60*/  @!UP2 UPRMT UR8, UR9, 0x5410, URZ ;  /* 0x000054100908a896 */ /* 0x000ff600080000ff */
[----:B------:R-:W-:Y:S01]  /*4d70*/  @!UPT UIADD3 URZ, UPT, UPT, URZ, URZ, URZ ;  /* 0x000000fffffff290 */ /* 0x000fe2000fffe0ff */
[----:B------:R2:W-:Y:S01]  /*4d80*/  @!UP1 UTMALDG.4D.IM2COL [UR32], [UR10], UR8 ;  /* 0x000000200a0093b4 */ /* 0x0005e20008058008 */
[----:B------:R3:W-:Y:S01]  /*4d90*/  @!P4 SYNCS.ARRIVE.TRANS64.RED.A0TR RZ, [UR22+0x110], R0 ;  /* 0x00011000ffffc9a7 */ /* 0x0007e20008300416 */
[----:B------:R-:W-:Y:S01]  /*4da0*/  SYNCS.ARRIVE.TRANS64.RED.A1T0 RZ, [UR31], RZ ;  /* 0x000000ffffff79a7 */ /* 0x000fe2000810041f */
[----:B---3--:R-:W-:Y:S01]  /*4db0*/  @!P4 IMAD.X R0, RZ, RZ, R39, P0 ;  /* 0x000000ffff00c224 */ /* 0x008fe200000e0627 */
[----:B------:R-:W3:Y:S02]  /*4dc0*/  SYNCS.PHASECHK.TRANS64.TRYWAIT P2, [UR22+0x138], R12 ;  /* 0x0001380cff0075a7 */ /* 0x000ee40008041116 */
[----:B--23--:R-:W-:Y:S05]  /*4dd0*/  @!P2 BRA `(.L_x_81) ;  /* 0x000000440090a947 */ /* 0x00cfea0003800000 */
.L_x_192:
[----:B------:R-:W-:Y:S01]  /*4de0*/  @!P4 R2UR UR8, R0 ;  /* 0x000000000008c2ca */ /* 0x000fe200000e0000 */
[----:B------:R-:W-:Y:S01]  /*4df0*/  VOTEU.ALL UP2, P4 ;  /* 0x0000000000ff7886 */ /* 0x000fe20002040000 */
[----:B------:R-:W-:Y:S01]  /*4e00*/  @!P4 R2UR UR9, R9 ;  /* 0x000000000909c2ca */ /* 0x000fe200000e0000 */
[----:B------:R-:W-:Y:S01]  /*4e10*/  VOTEU.ALL UP1, P4 ;  /* 0x0000000000ff7886 */ /* 0x000fe20002020000 */
[----:B------:R-:W-:Y:S01]  /*4e20*/  @!P4 IMAD.MOV.U32 R0, RZ, RZ, 0x1000 ;  /* 0x00001000ff00c424 */ /* 0x000fe200078e00ff */
[----:B------:R-:W-:Y:S01]  /*4e30*/  UMOV UR27, UR35 ;  /* 0x00000023001b7c82 */ /* 0x000fe20008000000 */
[----:B------:R-:W-:Y:S01]  /*4e40*/  @!UP2 UIADD3 UR26, UPT, UPT, UR34, 0x20, URZ ;  /* 0x00000020221aa890 */ /* 0x000fe2000fffe0ff */
[----:B------:R-:W-:Y:S01]  /*4e50*/  @!P4 IADD3 R19, P0, PT, R38, 0x580, RZ ;  /* 0x000005802613c810 */ /* 0x000fe20007f1e0ff */
[----:B------:R-:W-:Y:S01]  /*4e60*/  @!UP2 UIADD3 UR24, UPT, UPT, UR22, 0x1200, URZ ;  /* 0x000012001618a890 */ /* 0x000fe2000fffe0ff */
[----:B------:R-:W-:Y:S01]  /*4e70*/  UMOV UR28, UR36 ;  /* 0x00000024001c7c82 */ /* 0x000fe20008000000 */
[----:B------:R-:W-:Y:S02]  /*4e80*/  UMOV UR29, UR37 ;  /* 0x00000025001d7c82 */ /* 0x000fe40008000000 */
[----:B------:R-:W-:Y:S02]  /*4e90*/  @!P4 IMAD.X R16, RZ, RZ, R39, P0 ;  /* 0x000000ffff10c224 */ /* 0x000fe400000e0627 */
        /* <DEDUP_REMOVED lines=10> */
[----:B------:R-:W3:Y:S02]  /*4f40*/  SYNCS.PHASECHK.TRANS64.TRYWAIT P2, [UR22+0x140], R12 ;  /* 0x0001400cff0075a7 */ /* 0x000ee40008041116 */
[----:B--23--:R-:W-:Y:S05]  /*4f50*/  @!P2 BRA `(.L_x_82) ;  /* 0x000000440048a947 */ /* 0x00cfea0003800000 */
.L_x_194:
[----:B------:R-:W2:Y:S01]  /*4f60*/  LDC.64 R14, c[0x0][0xb10] ;  /* 0x0002c400ff0e7b82 */ /* 0x000ea20000000a00 */
[----:B------:R-:W-:Y:S01]  /*4f70*/  @!P4 R2UR UR8, R16 ;  /* 0x000000001008c2ca */ /* 0x000fe200000e0000 */
[----:B------:R-:W-:Y:S01]  /*4f80*/  VOTEU.ALL UP2, P4 ;  /* 0x0000000000ff7886 */ /* 0x000fe20002040000 */
[----:B------:R-:W-:Y:S01]  /*4f90*/  @!P4 R2UR UR9, R19 ;  /* 0x000000001309c2ca */ /* 0x000fe200000e0000 */
[----:B------:R-:W-:Y:S01]  /*4fa0*/  VOTEU.ALL UP1, P4 ;  /* 0x0000000000ff7886 */ /* 0x000fe20002020000 */
[----:B------:R-:W-:Y:S03]  /*4fb0*/  @!P4 IMAD.MOV.U32 R16, RZ, RZ, 0x1000 ;  /* 0x00001000ff10c424 */ /* 0x000fe600078e00ff */
[----:B------:R-:W3:Y:S01]  /*4fc0*/  LDC.64 R10, c[0x0][0xb18] ;  /* 0x0002c600ff0a7b82 */ /* 0x000ee20000000a00 */
[----:B------:R-:W-:Y:S01]  /*4fd0*/  @!UP2 UIADD3 UR18, UPT, UPT, UR34, 0x40, URZ ;  /* 0x000000402212a890 */ /* 0x000fe2000fffe0ff */
[----:B------:R-:W-:Y:S01]  /*4fe0*/  @P3 SHF.R.U32.HI R28, RZ, 0x10, R29 ;  /* 0x00000010ff1c3819 */ /* 0x000fe2000001161d */
[----:B------:R-:W-:Y:S01]  /*4ff0*/  @!UP2 UIADD3 UR16, UPT, UPT, UR22, 0x2200, URZ ;  /* 0x000022001610a890 */ /* 0x000fe2000fffe0ff */
[----:B------:R-:W-:Y:S04]  /*5000*/  UMOV UR19, UR35 ;  /* 0x0000002300137c82 */ /* 0x000fe80008000000 */
[----:B------:R-:W4:Y:S01]  /*5010*/  @!P1 LDC R0, c[0x0][0xb20] ;  /* 0x0002c800ff009b82 */ /* 0x000f220000000800 */
[----:B------:R-:W-:Y:S01]  /*5020*/  UMOV UR20, UR36 ;  /* 0x0000002400147c82 */ /* 0x000fe20008000000 */
[----:B------:R-:W-:Y:S01]  /*5030*/  IMAD.U32 R41, RZ, RZ, UR8 ;  /* 0x00000008ff297e24 */ /* 0x000fe2000f8e00ff */
[----:B------:R-:W-:Y:S05]  /*5040*/  UMOV UR21, UR37 ;  /* 0x0000002500157c82 */ /* 0x000fea0008000000 */
[----:B-1----:R-:W1:Y:S01]  /*5050*/  @!P1 LDC R3, c[0x0][0xb0c] ;  /* 0x0002c300ff039b82 */ /* 0x002e620000000800 */
[----:B------:R-:W-:Y:S01]  /*5060*/  IMAD.U32 R40, RZ, RZ, UR9 ;  /* 0x00000009ff287e24 */ /* 0x000fe2000f8e00ff */
[----:B------:R-:W-:Y:S01]  /*5070*/  @!UP2 UPRMT UR9, URZ, 0x40, URZ ;  /* 0x00000040ff09a896 */ /* 0x000fe200080000ff */
[----:B------:R-:W-:Y:S02]  /*5080*/  @!P4 R2UR UR11, R41 ;  /* 0x00000000290bc2ca */ /* 0x000fe400000e0000 */
[----:B------:R-:W-:Y:S01]  /*5090*/  @P3 R2UR UR57, R28 ;  /* 0x000000001c3932ca */ /* 0x000fe200000e0000 */
[----:B------:R-:W-:Y:S01]  /*50a0*/  @!UP2 UPRMT UR8, UR9, 0x5410, URZ ;  /* 0x000054100908a896 */ /* 0x000fe200080000ff */
[----:B------:R-:W-:Y:S11]  /*50b0*/  @!P4 R2UR UR10, R40 ;  /* 0x00000000280ac2ca */ /* 0x000ff600000e0000 */
[----:B------:R-:W-:Y:S02]  /*50c0*/  @!UPT UIADD3 URZ, UPT, UPT, URZ, URZ, URZ ;  /* 0x000000fffffff290 */ /* 0x000fe4000fffe0ff */
[----:B------:R1:W-:Y:S01]  /*50d0*/  @!UP1 UTMALDG.4D.IM2COL [UR16], [UR10], UR8 ;  /* 0x000000100a0093b4 */ /* 0x0003e20008058008 */
[----:B------:R1:W-:Y:S02]  /*50e0*/  @!P4 SYNCS.ARRIVE.TRANS64.RED.A0TR RZ, [UR22+0x120], R16 ;  /* 0x00012010ffffc9a7 */ /* 0x0003e40008300416 */
[----:B-1----:R-:W-:Y:S01]  /*50f0*/  @!P1 ISETP.NE.AND P2, PT, R3, 0x1, PT ;  /* 0x000000010300980c */ /* 0x002fe20003f45270 */
[C---:B--2---:R-:W-:Y:S01]  /*5100*/  @!P1 IMAD.HI.U32 R14, R13.reuse, R14, RZ ;  /* 0x0000000e0d0e9227 */ /* 0x044fe200078e00ff */
[----:B---3--:R-:W-:Y:S03]  /*5110*/  @!P1 ISETP.NE.AND P0, PT, R10, 0x1, PT ;  /* 0x000000010a00980c */ /* 0x008fe60003f05270 */
[C---:B------:R-:W-:Y:S01]  /*5120*/  @!P1 IMAD.HI.U32 R11, R8.reuse, R11, RZ ;  /* 0x0000000b080b9227 */ /* 0x040fe200078e00ff */
[----:B------:R-:W-:Y:S04]  /*5130*/  @!P1 SHF.R.U32.HI R14, RZ, R15, R14 ;  /* 0x0000000fff0e9219 */ /* 0x000fe8000001160e */
[----:B----4-:R-:W-:Y:S02]  /*5140*/  @!P1 SHF.R.U32.HI R9, RZ, R0, R11 ;  /* 0x00000000ff099219 */ /* 0x010fe4000001160b */
[----:B------:R-:W-:Y:S01]  /*5150*/  @!P1 SEL R14, R13, R14, !P2 ;  /* 0x0000000e0d0e9207 */ /* 0x000fe20005000000 */
[----:B------:R-:W-:Y:S01]  /*5160*/  SYNCS.ARRIVE.TRANS64.RED.A1T0 RZ, [UR45], RZ ;  /* 0x000000ffffff79a7 */ /* 0x000fe2000810042d */
[----:B------:R-:W-:Y:S05]  /*5170*/  @!P1 SEL R9, R8, R9, !P0 ;  /* 0x0000000908099207 */ /* 0x000fea0004000000 */
[----:B------:R-:W-:Y:S01]  /*5180*/  @!P1 IMAD.IADD R0, R9, 0x1, -R14 ;  /* 0x0000000109009824 */ /* 0x000fe200078e0a0e */
[----:B------:R-:W1:Y:S01]  /*5190*/  SYNCS.PHASECHK.TRANS64.TRYWAIT P5, [UR22+0x148], R12 ;  /* 0x0001480cff0075a7 */ /* 0x000e6200080a1116 */
[----:B------:R-:W-:Y:S02]  /*51a0*/  @!P1 IMAD.IADD R9, R14, 0x1, -R9 ;  /* 0x000000010e099824 */ /* 0x000fe400078e0a09 */
[----:B------:R-:W-:Y:S02]  /*51b0*/  @!P1 IMAD R13, R0, R3, R13 ;  /* 0x00000003000d9224 */ /* 0x000fe400078e020d */
[----:B------:R-:W-:Y:S01]  /*51c0*/  @!P1 IMAD R8, R9, R10, R8 ;  /* 0x0000000a09089224 */ /* 0x000fe200078e0208 */
[----:B-1----:R-:W-:Y:S06]  /*51d0*/  @!P5 BRA `(.L_x_83) ;  /* 0x0000004000c0d947 */ /* 0x002fec0003800000 */
.L_x_196:
[----:B-1----:R-:W-:Y:S01]  /*51e0*/  @!P4 IADD3 R3, P0, PT, R38, 0x580, RZ ;  /* 0x000005802603c810 */ /* 0x002fe20007f1e0ff */
[----:B------:R-:W-:Y:S01]  /*51f0*/  VOTEU.ALL UP2, P4 ;  /* 0x0000000000ff7886 */ /* 0x000fe20002040000 */
[----:B------:R-:W-:Y:S01]  /*5200*/  VOTEU.ALL UP1, P4 ;  /* 0x0000000000ff7886 */ /* 0x000fe20002020000 */
[----:B------:R-:W-:Y:S01]  /*5210*/  UMOV UR11, UR35 ;  /* 0x00000023000b7c82 */ /* 0x000fe20008000000 */
[----:B------:R-:W-:Y:S01]  /*5220*/  @!P4 R2UR UR9, R3 ;  /* 0x000000000309c2ca */ /* 0x000fe200000e0000 */
[----:B------:R-:W-:Y:S01]  /*5230*/  @!P4 IMAD.X R0, RZ, RZ, R39, P0 ;  /* 0x000000ffff00c224 */ /* 0x000fe200000e0627 */
[----:B------:R-:W-:Y:S01]  /*5240*/  @!UP2 UPRMT UR16, URZ, 0x40, URZ ;  /* 0x00000040ff10a896 */ /* 0x000fe200080000ff */
[----:B------:R-:W-:Y:S01]  /*5250*/  LOP3.LUT R36, R36, 0x1, RZ, 0x3c, !PT ;  /* 0x0000000124247812 */ /* 0x000fe200078e3cff */
[----:B------:R-:W-:Y:S01]  /*5260*/  @!UP2 UIADD3 UR10, UPT, UPT, UR34, 0x60, URZ ;  /* 0x00000060220aa890 */ /* 0x000fe2000fffe0ff */
[----:B------:R-:W-:Y:S01]  /*5270*/  LOP3.LUT R34, R34, 0x1, RZ, 0x3c, !PT ;  /* 0x0000000122227812 */ /* 0x000fe200078e3cff */
[----:B------:R-:W-:Y:S01]  /*5280*/  @!UP2 UPRMT UR20, UR16, 0x5410, URZ ;  /* 0x000054101014a896 */ /* 0x000fe200080000ff */
[----:B------:R-:W-:Y:S01]  /*5290*/  @!P4 R2UR UR8, R0 ;  /* 0x000000000008c2ca */ /* 0x000fe200000e0000 */
[----:B------:R-:W-:Y:S01]  /*52a0*/  UMOV UR12, UR36 ;  /* 0x00000024000c7c82 */ /* 0x000fe20008000000 */
[----:B------:R-:W-:Y:S01]  /*52b0*/  UMOV UR13, UR37 ;  /* 0x00000025000d7c82 */ /* 0x000fe20008000000 */
[----:B------:R-:W-:Y:S02]  /*52c0*/  IMAD.IADD R16, R8, 0x1, R62 ;  /* 0x0000000108107824 */ /* 0x000fe400078e023e */
[----:B------:R-:W-:Y:S02]  /*52d0*/  IMAD.IADD R19, R13, 0x1, R64 ;  /* 0x000000010d137824 */ /* 0x000fe400078e0240 */
[----:B------:R-:W-:Y:S01]  /*52e0*/  IMAD.U32 R10, RZ, RZ, UR9 ;  /* 0x00000009ff0a7e24 */ /* 0x000fe2000f8e00ff */
[----:B------:R-:W-:Y:S04]  /*52f0*/  @!UP2 UIADD3 UR9, UPT, UPT, UR22, 0x128, URZ ;  /* 0x000001281609a890 */ /* 0x000fe8000fffe0ff */
[----:B------:R-:W-:Y:S01]  /*5300*/  @!P4 R2UR UR18, R10 ;  /* 0x000000000a12c2ca */ /* 0x000fe200000e0000 */
[----:B------:R-:W-:Y:S01]  /*5310*/  IMAD.U32 R11, RZ, RZ, UR8 ;  /* 0x00000008ff0b7e24 */ /* 0x000fe2000f8e00ff */
[----:B------:R-:W-:Y:S04]  /*5320*/  @!UP2 UIADD3 UR8, UPT, UPT, UR22, 0x3200, URZ ;  /* 0x000032001608a890 */ /* 0x000fe8000fffe0ff */
[----:B------:R-:W-:Y:S11]  /*5330*/  @!P4 R2UR UR19, R11 ;  /* 0x000000000b13c2ca */ /* 0x000ff600000e0000 */
[----:B------:R-:W-:Y:S02]  /*5340*/  @!UPT UIADD3 URZ, UPT, UPT, URZ, URZ, URZ ;  /* 0x000000fffffff290 */ /* 0x000fe4000fffe0ff */
[----:B------:R2:W-:Y:S01]  /*5350*/  @!UP1 UTMALDG.4D.IM2COL [UR8], [UR18], UR20 ;  /* 0x00000008120093b4 */ /* 0x0005e20008058014 */
[----:B------:R2:W-:Y:S01]  /*5360*/  @!P4 SYNCS.ARRIVE.TRANS64.RED.A0TR RZ, [UR22+0x128], R33 ;  /* 0x00012821ffffc9a7 */ /* 0x0005e20008300416 */
[----:B------:R-:W-:Y:S01]  /*5370*/  UPLOP3.LUT UP1, UPT, UPT, UPT, UPT, 0x80, 0x8 ;  /* 0x000000000008789c */ /* 0x000fe20003f2f070 */
[----:B------:R-:W-:Y:S01]  /*5380*/  SYNCS.ARRIVE.TRANS64.RED.A1T0 RZ, [UR23], RZ ;  /* 0x000000ffffff79a7 */ /* 0x000fe20008100417 */
[----:B------:R-:W-:Y:S09]  /*5390*/  @P3 BRA `(.L_x_84) ;  /* 0xfffffff000743947 */ /* 0x000ff2000383ffff */
[----:B------:R-:W-:-:S04]  /*53a0*/  SHF.L.U32 R3, R36, 0x1f, RZ ;  /* 0x0000001f24037819 */ /* 0x000fc800000006ff */
[----:B------:R-:W1:Y:S02]  /*53b0*/  SYNCS.PHASECHK.TRANS64.TRYWAIT P0, [UR22+0x130], R3 ;  /* 0x00013003ff0075a7 */ /* 0x000e640008001116 */
[----:B-1----:R-:W-:Y:S05]  /*53c0*/  @!P0 BRA `(.L_x_85) ;  /* 0x00000040005c8947 */ /* 0x002fea0003800000 */
.L_x_198:
[----:B------:R-:W3:Y:S02]  /*53d0*/  SYNCS.PHASECHK.TRANS64.TRYWAIT P0, [UR22+0x138], R3 ;  /* 0x00013803ff0075a7 */ /* 0x000ee40008001116 */
[----:B---3--:R-:W-:Y:S05]  /*53e0*/  @!P0 BRA `(.L_x_86) ;  /* 0x00000040006c8947 */ /* 0x008fea0003800000 */
.L_x_200:
[----:B------:R-:W3:Y:S02]  /*53f0*/  SYNCS.PHASECHK.TRANS64.TRYWAIT P0, [UR22+0x140], R3 ;  /* 0x00014003ff0075a7 */ /* 0x000ee40008001116 */
[----:B---3--:R-:W-:Y:S05]  /*5400*/  @!P0 BRA `(.L_x_87) ;  /* 0x00000040007c8947 */ /* 0x008fea0003800000 */
.L_x_202:
[----:B-1----:R-:W-:-:S07]  /*5410*/  MOV R0, UR22 ;  /* 0x0000001600007c02 */ /* 0x002fce0008000f00 */
.L_x_88:
[----:B-1----:R-:W-:-:S04]  /*5420*/  SHF.L.U32 R3, R36, 0x1f, RZ ;  /* 0x0000001f24037819 */ /* 0x002fc800000006ff */
[----:B------:R1:W3:Y:S03]  /*5430*/  SYNCS.PHASECHK.TRANS64.TRYWAIT P0, [R0+URZ+0x148], R3 ;  /* 0x00014803000075a7 */ /* 0x0002e600080011ff */
[----:B---3--:R-:W-:Y:S05]  /*5440*/  @!P0 NANOSLEEP.SYNCS 0x989680 ;  /* 0x009896800000895d */ /* 0x008fea0003900000 */
[----:B------:R-:W3:Y:S02]  /*5450*/  @!P0 SYNCS.PHASECHK.TRANS64 P0, [R0+URZ+0x148], R3 ;  /* 0x00014803000085a7 */ /* 0x000ee400080010ff */
[----:B--23--:R-:W-:Y:S05]  /*5460*/  @P0 EXIT ;  /* 0x000000000000094d */ /* 0x00cfea0003800000 */
[----:B------:R-:W-:Y:S05]  /*5470*/  BRA `(.L_x_88) ;  /* 0xfffffffc00e87947 */ /* 0x000fea000383ffff */
.L_x_73:
[----:B------:R-:W-:-:S06]  /*5480*/  UISETP.GE.AND UP1, UPT, UR8, 0x4, UPT ;  /* 0x000000040800788c */ /* 0x000fcc000bf26270 */
[----:B------:R-:W-:-:S13]  /*5490*/  PLOP3.LUT P0, PT, PT, PT, UP1, 0x80, 0x8 ;  /* 0x000000000008781c */ /* 0x000fda0003f0f018 */
[----:B------:R-:W-:Y:S05]  /*54a0*/  @!P0 EXIT ;  /* 0x000000000000894d */ /* 0x000fea0003800000 */
[----:B------:R-:W-:Y:S01]  /*54b0*/  BAR.SYNC.DEFER_BLOCKING 0x6, 0xa0 ;  /* 0x0182800000007b1d */ /* 0x000fe20000010000 */
[C---:B------:R-:W-:Y:S01]  /*54c0*/  IMAD.SHL.U32 R4, R72.reuse, 0x20, RZ ;  /* 0x0000002048047824 */ /* 0x040fe200078e00ff */
[----:B------:R-:W-:Y:S01]  /*54d0*/  SHF.R.U32.HI R5, RZ, 0x1, R72 ;  /* 0x00000001ff057819 */ /* 0x000fe20000011648 */
[C---:B------:R-:W-:Y:S01]  /*54e0*/  IMAD.SHL.U32 R0, R72.reuse, 0x4, RZ ;  /* 0x0000000448007824 */ /* 0x040fe200078e00ff */
[C---:B------:R-:W-:Y:S01]  /*54f0*/  LOP3.LUT P0, RZ, R72.reuse, 0x4, RZ, 0xc0, !PT ;  /* 0x0000000448ff7812 */ /* 0x040fe2000780c0ff */
[----:B------:R-:W-:Y:S01]  /*5500*/  IMAD.SHL.U32 R71, R72, 0x10, RZ ;  /* 0x0000001048477824 */ /* 0x000fe200078e00ff */
[----:B------:R-:W-:Y:S01]  /*5510*/  UMOV UR50, 0x400 ;  /* 0x0000040000327882 */ /* 0x000fe20000000000 */
[----:B------:R-:W-:Y:S01]  /*5520*/  LOP3.LUT R3, R4, 0xc0, RZ, 0xc0, !PT ;  /* 0x000000c004037812 */ /* 0x000fe200078ec0ff */
[----:B------:R-:W-:Y:S01]  /*5530*/  ULEA UR50, UR45, UR50, 0x18 ;  /* 0x000000322d327291 */ /* 0x000fe2000f8ec0ff */
[----:B------:R-:W1:Y:S01]  /*5540*/  LDC R67, c[0x0][0x370] ;  /* 0x0000dc00ff437b82 */ /* 0x000e620000000800 */
[----:B------:R-:W-:Y:S01]  /*5550*/  LOP3.LUT R71, R71, 0x600, RZ, 0xc0, !PT ;  /* 0x0000060047477812 */ /* 0x000fe200078ec0ff */
[----:B------:R-:W-:Y:S01]  /*5560*/  IMAD.U32 R32, R72, 0x10000, RZ ;  /* 0x0001000048207824 */ /* 0x000fe200078e00ff */
[----:B------:R-:W-:Y:S01]  /*5570*/  LOP3.LUT R0, R3, 0x18, R0, 0xf8, !PT ;  /* 0x0000001803007812 */ /* 0x000fe200078ef800 */
[----:B------:R-:W-:Y:S01]  /*5580*/  UIADD3 UR4, UPT, UPT, UR50, 0x200, URZ ;  /* 0x0000020032047890 */ /* 0x000fe2000fffe0ff */
[--C-:B------:R-:W-:Y:S01]  /*5590*/  LOP3.LUT R71, R71, 0x20, R4.reuse, 0xf8, !PT ;  /* 0x0000002047477812 */ /* 0x100fe200078ef804 */
[----:B------:R-:W-:Y:S01]  /*55a0*/  IMAD.MOV.U32 R75, RZ, RZ, 0x20 ;  /* 0x00000020ff4b7424 */ /* 0x000fe200078e00ff */
[----:B------:R-:W-:Y:S01]  /*55b0*/  LOP3.LUT R0, R0, 0x8, R5, 0x78, !PT ;  /* 0x0000000800007812 */ /* 0x000fe200078e7805 */
[----:B------:R-:W2:Y:S01]  /*55c0*/  LDC R28, c[0x0][0xb0c] ;  /* 0x0002c300ff1c7b82 */ /* 0x000ea20000000800 */
[----:B------:R-:W-:Y:S01]  /*55d0*/  LOP3.LUT R71, R71, 0x100, R4, 0xf8, !PT ;  /* 0x0000010047477812 */ /* 0x000fe200078ef804 */
[----:B------:R-:W-:Y:S01]  /*55e0*/  IMAD.MOV.U32 R70, RZ, RZ, 0x1 ;  /* 0x00000001ff467424 */ /* 0x000fe200078e00ff */
[----:B------:R-:W-:Y:S01]  /*55f0*/  LOP3.LUT R72, R72, 0x60, RZ, 0xc0, !PT ;  /* 0x0000006048487812 */ /* 0x000fe200078ec0ff */
[----:B------:R-:W-:Y:S01]  /*5600*/  IMAD.MOV.U32 R30, RZ, RZ, RZ ;  /* 0x000000ffff1e7224 */ /* 0x000fe200078e00ff */
[----:B------:R-:W-:-:S02]  /*5610*/  LOP3.LUT R71, R71, R0, RZ, 0xfc, !PT ;  /* 0x0000000047477212 */ /* 0x000fc400078efcff */
[----:B------:R-:W-:Y:S01]  /*5620*/  CS2R R68, SRZ ;  /* 0x0000000000447805 */ /* 0x000fe2000001ff00 */
[----:B------:R-:W4:Y:S01]  /*5630*/  LDS R2, [UR50+0x1b0] ;  /* 0x0001b032ff027984 */ /* 0x000f220008000800 */
[----:B------:R-:W1:Y:S01]  /*5640*/  LDC R65, c[0x0][0xb20] ;  /* 0x0002c800ff417b82 */ /* 0x000e620000000800 */
[----:B------:R-:W-:Y:S01]  /*5650*/  LOP3.LUT R32, R32, 0x600000, RZ, 0xc0, !PT ;  /* 0x0060000020207812 */ /* 0x000fe200078ec0ff */
[----:B------:R-:W-:Y:S01]  /*5660*/  IMAD.U32 R74, RZ, RZ, UR4 ;  /* 0x00000004ff4a7e24 */ /* 0x000fe2000f8e00ff */
[----:B------:R-:W-:Y:S01]  /*5670*/  SEL R75, R75, 0xffffffe0, !P0 ;  /* 0xffffffe04b4b7807 */ /* 0x000fe20004000000 */
[----:B------:R-:W1:Y:S04]  /*5680*/  LDCU.64 UR54, c[0x0][0x348] ;  /* 0x00006900ff3677ac */ /* 0x000e680008000a00 */
[----:B------:R-:W1:Y:S01]  /*5690*/  LDC R27, c[0x0][0xb30] ;  /* 0x0002cc00ff1b7b82 */ /* 0x000e620000000800 */
[----:B------:R-:W1:Y:S01]  /*56a0*/  LDCU.64 UR36, c[0x0][0x888] ;  /* 0x00011100ff2477ac */ /* 0x000e620008000a00 */
[----:B------:R-:W1:Y:S06]  /*56b0*/  LDCU.64 UR38, c[0x0][0x890] ;  /* 0x00011200ff2677ac */ /* 0x000e6c0008000a00 */
[----:B------:R-:W1:Y:S01]  /*56c0*/  LDC.64 R56, c[0x0][0xb10] ;  /* 0x0002c400ff387b82 */ /* 0x000e620000000a00 */
[----:B------:R-:W1:Y:S01]  /*56d0*/  LDCU.64 UR46, c[0x0][0xa90] ;  /* 0x00015200ff2e77ac */ /* 0x000e620008000a00 */
[----:B------:R-:W-:Y:S01]  /*56e0*/  UMOV UR52, URZ ;  /* 0x000000ff00347c82 */ /* 0x000fe20008000000 */
[----:B------:R-:W-:-:S05]  /*56f0*/  UMOV UR56, URZ ;  /* 0x000000ff00387c82 */ /* 0x000fca0008000000 */
[----:B------:R-:W1:Y:S08]  /*5700*/  LDC.64 R24, c[0x0][0xb18] ;  /* 0x0002c600ff187b82 */ /* 0x000e700000000a00 */
[----:B------:R-:W1:Y:S01]  /*5710*/  LDC.64 R22, c[0x0][0xb28] ;  /* 0x0002ca00ff167b82 */ /* 0x000e620000000a00 */
[C---:B----4-:R-:W-:Y:S01]  /*5720*/  VIADD R3, R2.reuse, 0x80 ;  /* 0x0000008002037836 */ /* 0x050fe20000000000 */
[----:B------:R-:W-:-:S06]  /*5730*/  LOP3.LUT R2, R2, 0xffff, RZ, 0xc0, !PT ;  /* 0x0000ffff02027812 */ /* 0x000fcc00078ec0ff */
[----:B------:R-:W4:Y:S01]  /*5740*/  LDC.64 R54, c[0x0][0x8b0] ;  /* 0x00022c00ff367b82 */ /* 0x000f220000000a00 */
[----:B------:R-:W-:-:S05]  /*5750*/  LOP3.LUT R3, R3, 0xffff, RZ, 0xc0, !PT ;  /* 0x0000ffff03037812 */ /* 0x000fca00078ec0ff */
[----:B------:R1:W-:Y:S02]  /*5760*/  STL.64 [R1], R2 ;  /* 0x0000000201007387 */ /* 0x0003e40000100a00 */
[----:B------:R-:W1:Y:S08]  /*5770*/  LDC.64 R52, c[0x0][0x8a8] ;  /* 0x00022a00ff347b82 */ /* 0x000e700000000a00 */
[----:B------:R-:W1:Y:S08]  /*5780*/  LDC.64 R60, c[0x0][0xa80] ;  /* 0x0002a000ff3c7b82 */ /* 0x000e700000000a00 */
[----:B------:R-:W1:Y:S08]  /*5790*/  LDC.64 R58, c[0x0][0xa88] ;  /* 0x0002a200ff3a7b82 */ /* 0x000e700000000a00 */
[----:B--2---:R-:W1:Y:S02]  /*57a0*/  LDC R66, c[0x0][0x374] ;  /* 0x0000dd00ff427b82 */ /* 0x004e640000000800 */
.L_x_132:
[----:B-12---:R-:W-:Y:S04]  /*57b0*/  SHF.L.U32 R3, R68, 0x1f, RZ ;  /* 0x0000001f44037819 */ /* 0x006fe800000006ff */
[----:B------:R-:W1:Y:S02]  /*57c0*/  SYNCS.PHASECHK.TRANS64.TRYWAIT P0, [UR50+0x160], R3 ;  /* 0x00016003ff0075a7 */ /* 0x000e640008001132 */
[----:B-1-3--:R-:W-:Y:S05]  /*57d0*/  @!P0 BRA `(.L_x_89) ;  /* 0x0000003c00a08947 */ /* 0x00afea0003800000 */
.L_x_204:
[----:B------:R-:W2:Y:S01]  /*57e0*/  LDC.64 R12, c[0x0][0xb10] ;  /* 0x0002c400ff0c7b82 */ /* 0x000ea20000000a00 */
[----:B------:R-:W4:Y:S01]  /*57f0*/  LDS.128 R36, [UR50+0x1a0] ;  /* 0x0001a032ff247984 */ /* 0x000f220008000c00 */
[----:B------:R-:W-:Y:S01]  /*5800*/  UIADD3 UR4, UPT, UPT, UR50, 0x168, URZ ;  /* 0x0000016832047890 */ /* 0x000fe2000fffe0ff */
[----:B-1----:R-:W-:Y:S01]  /*5810*/  IMAD R0, R30, 0x4, R1 ;  /* 0x000000041e007824 */ /* 0x002fe200078e0201 */
[----:B------:R-:W-:Y:S04]  /*5820*/  ISETP.NE.AND P1, PT, R27, 0x1, PT ;  /* 0x000000011b00780c */ /* 0x000fe80003f25270 */
[----:B------:R-:W1:Y:S01]  /*5830*/  LDC.64 R10, c[0x0][0xb18] ;  /* 0x0002c600ff0a7b82 */ /* 0x000e620000000a00 */
[----:B------:R-:W-:Y:S01]  /*5840*/  UPRMT UR4, URZ, 0x654, UR4 ;  /* 0x00000654ff047896 */ /* 0x000fe20008000004 */
[----:B---3--:R-:W-:Y:S01]  /*5850*/  ISETP.GE.AND P0, PT, R26, 0x1, PT ;  /* 0x000000011a00780c */ /* 0x008fe20003f06270 */
[----:B------:R-:W-:Y:S01]  /*5860*/  @!PT LDS RZ, [RZ] ;  /* 0x00000000fffff984 */ /* 0x000fe20000000800 */
[----:B------:R-:W-:Y:S01]  /*5870*/  @!PT LDS RZ, [RZ] ;  /* 0x00000000fffff984 */ /* 0x000fe20000000800 */
[----:B------:R-:W-:Y:S01]  /*5880*/  @!PT LDS RZ, [RZ] ;  /* 0x00000000fffff984 */ /* 0x000fe20000000800 */
[----:B------:R-:W-:Y:S01]  /*5890*/  @!PT LDS RZ, [RZ] ;  /* 0x00000000fffff984 */ /* 0x000fe20000000800 */
[----:B------:R3:W-:Y:S06]  /*58a0*/  MEMBAR.ALL.CTA ;  /* 0x0000000000007992 */ /* 0x0007ec0000008000 */
[----:B---3--:R-:W3:Y:S01]  /*58b0*/  FENCE.VIEW.ASYNC.S ;  /* 0x00000000000073c6 */ /* 0x008ee20000000000 */
[----:B------:R-:W1:Y:S08]  /*58c0*/  @!P1 LDC R14, c[0x0][0xb20] ;  /* 0x0002c800ff0e9b82 */ /* 0x000e700000000800 */
[----:B------:R-:W1:Y:S01]  /*58d0*/  @!P1 LDC R9, c[0x0][0xb0c] ;  /* 0x0002c300ff099b82 */ /* 0x000e620000000800 */
[----:B---3--:R-:W-:Y:S01]  /*58e0*/  SYNCS.ARRIVE.TRANS64.RED.A1T0 RZ, [UR4], RZ ;  /* 0x000000ffffff79a7 */ /* 0x008fe20008100404 */
[----:B------:R3:W5:Y:S01]  /*58f0*/  LDL R17, [R0] ;  /* 0x0000000000117983 */ /* 0x0007620000100800 */
[----:B----4-:R-:W-:Y:S04]  /*5900*/  LOP3.LUT P4, RZ, R38, 0x1, RZ, 0xc0, !PT ;  /* 0x0000000126ff7812 */ /* 0x010fe8000788c0ff */
[----:B------:R-:W-:Y:S09]  /*5910*/  P2R R76, PR, RZ, 0x10 ;  /* 0x00000010ff4c7803 */ /* 0x000ff20000000000 */
[----:B------:R-:W-:Y:S02]  /*5920*/  @P4 MOV R31, R36 ;  /* 0x00000024001f4202 */ /* 0x000fe40000000f00 */
[----:B------:R-:W-:Y:S01]  /*5930*/  @P4 LOP3.LUT R29, R37, 0xffff, RZ, 0xc0, !PT ;  /* 0x0000ffff251d4812 */ /* 0x000fe200078ec0ff */
[----:B--23--:R-:W-:Y:S06]  /*5940*/  @!P0 BRA `(.L_x_90) ;  /* 0x0000000000a48947 */ /* 0x00cfec0003800000 */
[----:B------:R-:W-:Y:S01]  /*5950*/  IMAD.HI.U32 R20, R66, R25, RZ ;  /* 0x0000001942147227 */ /* 0x000fe200078e00ff */
[----:B------:R-:W-:Y:S02]  /*5960*/  ISETP.NE.AND P0, PT, R24, 0x1, PT ;  /* 0x000000011800780c */ /* 0x000fe40003f05270 */
[----:B------:R-:W-:Y:S01]  /*5970*/  ISETP.NE.AND P2, PT, R26, 0x1, PT ;  /* 0x000000011a00780c */ /* 0x000fe20003f45270 */
[-C--:B------:R-:W-:Y:S01]  /*5980*/  IMAD.HI.U32 R18, R67, R56.reuse, RZ ;  /* 0x0000003843127227 */ /* 0x080fe200078e00ff */
[----:B------:R-:W-:Y:S02]  /*5990*/  SHF.R.U32.HI R21, RZ, R65, R20 ;  /* 0x00000041ff157219 */ /* 0x000fe40000011614 */
[----:B------:R-:W-:Y:S01]  /*59a0*/  ISETP.NE.AND P3, PT, R28, 0x1, PT ;  /* 0x000000011c00780c */ /* 0x000fe20003f65270 */
[----:B------:R-:W-:Y:S01]  /*59b0*/  IMAD.HI.U32 R40, R29, R25, RZ ;  /* 0x000000191d287227 */ /* 0x000fe200078e00ff */
[----:B------:R-:W-:Y:S02]  /*59c0*/  SHF.R.U32.HI R18, RZ, R57, R18 ;  /* 0x00000039ff127219 */ /* 0x000fe40000011612 */
[----:B------:R-:W-:Y:S01]  /*59d0*/  SEL R3, R66, R21, !P0 ;  /* 0x0000001542037207 */ /* 0x000fe20004000000 */
[----:B------:R-:W-:Y:S01]  /*59e0*/  IMAD.HI.U32 R34, R31, R56, RZ ;  /* 0x000000381f227227 */ /* 0x000fe200078e00ff */
[----:B------:R-:W-:Y:S03]  /*59f0*/  SEL R7, R67, R18, !P3 ;  /* 0x0000001243077207 */ /* 0x000fe60005800000 */
[-C--:B------:R-:W-:Y:S01]  /*5a00*/  IMAD.HI.U32 R18, R3, R22.reuse, RZ ;  /* 0x0000001603127227 */ /* 0x080fe200078e00ff */
[----:B------:R-:W-:Y:S03]  /*5a10*/  SHF.R.U32.HI R34, RZ, R57, R34 ;  /* 0x00000039ff227219 */ /* 0x000fe60000011622 */
[----:B------:R-:W-:Y:S01]  /*5a20*/  IMAD.HI.U32 R20, R7, R22, RZ ;  /* 0x0000001607147227 */ /* 0x000fe200078e00ff */
[----:B------:R-:W-:Y:S02]  /*5a30*/  @P2 SHF.R.U32.HI R3, RZ, R23, R18 ;  /* 0x00000017ff032219 */ /* 0x000fe40000011612 */
[----:B------:R-:W-:Y:S02]  /*5a40*/  SHF.R.U32.HI R18, RZ, R65, R40 ;  /* 0x00000041ff127219 */ /* 0x000fe40000011628 */
[----:B------:R-:W-:Y:S01]  /*5a50*/  @P2 SHF.R.U32.HI R7, RZ, R23, R20 ;  /* 0x00000017ff072219 */ /* 0x000fe20000011614 */
[C---:B------:R-:W-:Y:S01]  /*5a60*/  IMAD R2, R26.reuse, R3, RZ ;  /* 0x000000031a027224 */ /* 0x040fe200078e02ff */
[----:B------:R-:W-:Y:S02]  /*5a70*/  SEL R5, R29, R18, !P0 ;  /* 0x000000121d057207 */ /* 0x000fe40004000000 */
[----:B------:R-:W-:Y:S01]  /*5a80*/  SEL R3, R31, R34, !P3 ;  /* 0x000000221f037207 */ /* 0x000fe20005800000 */
[----:B------:R-:W-:Y:S01]  /*5a90*/  IMAD R4, R26, R7, RZ ;  /* 0x000000071a047224 */ /* 0x000fe200078e02ff */
[C---:B------:R-:W-:Y:S01]  /*5aa0*/  ISETP.GE.AND P0, PT, R5.reuse, R2, PT ;  /* 0x000000020500720c */ /* 0x040fe20003f06270 */
[----:B------:R-:W-:Y:S03]  /*5ab0*/  IMAD.HI.U32 R6, R5, R22, RZ ;  /* 0x0000001605067227 */ /* 0x000fe600078e00ff */
[----:B------:R-:W-:Y:S01]  /*5ac0*/  ISETP.GE.OR P0, PT, R3, R4, P0 ;  /* 0x000000040300720c */ /* 0x000fe20000706670 */
[----:B------:R-:W-:Y:S01]  /*5ad0*/  IMAD.MOV R4, RZ, RZ, -R3 ;  /* 0x000000ffff047224 */ /* 0x000fe200078e0a03 */
[-C--:B------:R-:W-:Y:S03]  /*5ae0*/  SHF.R.U32.HI R6, RZ, R23.reuse, R6 ;  /* 0x00000017ff067219 */ /* 0x080fe60000011606 */
[----:B------:R-:W-:Y:S01]  /*5af0*/  IMAD R31, R28, R4, R31 ;  /* 0x000000041c1f7224 */ /* 0x000fe200078e021f */
[----:B------:R-:W-:Y:S05]  /*5b00*/  SEL R15, R5, R6, !P2 ;  /* 0x00000006050f7207 */ /* 0x000fea0005000000 */
[----:B------:R-:W-:Y:S02]  /*5b10*/  IMAD.MOV R6, RZ, RZ, -R15 ;  /* 0x000000ffff067224 */ /* 0x000fe400078e0a0f */
[C---:B------:R-:W-:Y:S04]  /*5b20*/  @!P0 IMAD.HI.U32 R2, R3.reuse, R22, RZ ;  /* 0x0000001603028227 */ /* 0x040fe800078e00ff */
[----:B------:R-:W-:Y:S01]  /*5b30*/  IMAD R6, R26, R6, R5 ;  /* 0x000000061a067224 */ /* 0x000fe200078e0205 */
[----:B------:R-:W-:Y:S04]  /*5b40*/  @!P0 SHF.R.U32.HI R2, RZ, R23, R2 ;  /* 0x00000017ff028219 */ /* 0x000fe80000011602 */
[----:B------:R-:W-:Y:S02]  /*5b50*/  @!P0 SEL R0, R3, R2, !P2 ;  /* 0x0000000203008207 */ /* 0x000fe40005000000 */
[----:B------:R-:W-:Y:S02]  /*5b60*/  IADD3 R2, PT, PT, -R5, RZ, RZ ;  /* 0x000000ff05027210 */ /* 0x000fe40007ffe1ff */
[----:B------:R-:W-:Y:S01]  /*5b70*/  @!P0 IADD3 R8, PT, PT, R15, -R0, RZ ;  /* 0x800000000f088210 */ /* 0x000fe20007ffe0ff */
[----:B------:R-:W-:Y:S02]  /*5b80*/  @!P0 IMAD R0, R7, R6, R0 ;  /* 0x0000000607008224 */ /* 0x000fe400078e0200 */
[----:B------:R-:W-:Y:S02]  /*5b90*/  IMAD R29, R24, R2, R29 ;  /* 0x00000002181d7224 */ /* 0x000fe400078e021d */
[----:B------:R-:W-:Y:S02]  /*5ba0*/  @!P0 IMAD R5, R8, R26, R3 ;  /* 0x0000001a08058224 */ /* 0x000fe400078e0203 */
[----:B------:R-:W-:Y:S04]  /*5bb0*/  @!P0 IMAD.MOV.U32 R3, RZ, RZ, R0 ;  /* 0x000000ffff038224 */ /* 0x000fe800078e0000 */
[----:B------:R-:W-:Y:S02]  /*5bc0*/  IMAD R31, R3, R28, R31 ;  /* 0x0000001c031f7224 */ /* 0x000fe400078e021f */
[----:B------:R-:W-:Y:S07]  /*5bd0*/  IMAD R29, R5, R24, R29 ;  /* 0x00000018051d7224 */ /* 0x000fee00078e021d */
.L_x_90:
[----:B-1----:R-:W-:Y:S01]  /*5be0*/  @!P1 ISETP.NE.AND P0, PT, R10, 0x1, PT ;  /* 0x000000010a00980c */ /* 0x002fe20003f05270 */
[----:B------:R-:W-:Y:S01]  /*5bf0*/  @!P1 IMAD.HI.U32 R3, R29, R11, RZ ;  /* 0x0000000b1d039227 */ /* 0x000fe200078e00ff */
[----:B------:R-:W-:Y:S01]  /*5c00*/  R2UR UR41, R16 ;  /* 0x00000000102972ca */ /* 0x000fe200000e0000 */
[----:B------:R-:W-:Y:S01]  /*5c10*/  BSSY.RECONVERGENT B6, `(.L_x_91) ;  /* 0x000002f000067945 */ /* 0x000fe20003800200 */
[----:B------:R-:W-:Y:S01]  /*5c20*/  @!P1 ISETP.NE.AND P2, PT, R9, 0x1, PT ;  /* 0x000000010900980c */ /* 0x000fe20003f45270 */
[----:B------:R-:W-:Y:S01]  /*5c30*/  @!P1 IMAD.HI.U32 R0, R31, R12, RZ ;  /* 0x0000000c1f009227 */ /* 0x000fe200078e00ff */
[----:B------:R-:W-:Y:S02]  /*5c40*/  @!P1 SHF.R.U32.HI R2, RZ, R14, R3 ;  /* 0x0000000eff029219 */ /* 0x000fe40000011603 */
[----:B------:R-:W-:Y:S02]  /*5c50*/  @P4 SHF.R.U32.HI R36, RZ, 0x10, R37 ;  /* 0x00000010ff244819 */ /* 0x000fe40000011625 */
[----:B------:R-:W-:Y:S02]  /*5c60*/  @!P1 SEL R2, R29, R2, !P0 ;  /* 0x000000021d029207 */ /* 0x000fe40004000000 */
[----:B------:R-:W-:Y:S02]  /*5c70*/  @!P1 SHF.R.U32.HI R0, RZ, R13, R0 ;  /* 0x0000000dff009219 */ /* 0x000fe40000011600 */
[----:B------:R-:W-:Y:S01]  /*5c80*/  LOP3.LUT P0, RZ, R74, 0x1b0, RZ, 0xc0, !PT ;  /* 0x000001b04aff7812 */ /* 0x000fe2000780c0ff */
[----:B------:R-:W-:Y:S01]  /*5c90*/  USHF.L.U32 UR41, UR41, 0x7, URZ ;  /* 0x0000000729297899 */ /* 0x000fe200080006ff */
[----:B------:R-:W-:Y:S02]  /*5ca0*/  @!P1 SEL R3, R31, R0, !P2 ;  /* 0x000000001f039207 */ /* 0x000fe40005000000 */
[----:B------:R-:W-:Y:S03]  /*5cb0*/  @P4 R2UR UR51, R36 ;  /* 0x00000000243342ca */ /* 0x000fe600000e0000 */
[----:B------:R-:W-:Y:S02]  /*5cc0*/  @!P1 IMAD.IADD R0, R2, 0x1, -R3 ;  /* 0x0000000102009824 */ /* 0x000fe400078e0a03 */
[----:B------:R-:W-:Y:S02]  /*5cd0*/  @!P1 IMAD.IADD R2, R3, 0x1, -R2 ;  /* 0x0000000103029824 */ /* 0x000fe400078e0a02 */
[----:B------:R-:W-:Y:S02]  /*5ce0*/  @!P1 IMAD R31, R0, R9, R31 ;  /* 0x00000009001f9224 */ /* 0x000fe400078e021f */
[----:B------:R-:W-:Y:S01]  /*5cf0*/  @!P1 IMAD R29, R2, R10, R29 ;  /* 0x0000000a021d9224 */ /* 0x000fe200078e021d */
[----:B------:R-:W-:Y:S06]  /*5d00*/  @!P0 BRA `(.L_x_92) ;  /* 0x00000000007c8947 */ /* 0x000fec0003800000 */
[----:B------:R-:W1:Y:S01]  /*5d10*/  LDCU.64 UR8, c[0x4][0x80] ;  /* 0x01001000ff0877ac */ /* 0x000e620008000a00 */
[----:B------:R-:W-:Y:S01]  /*5d20*/  MOV R2, 0x0 ;  /* 0x0000000000027802 */ /* 0x000fe20000000f00 */
[----:B------:R-:W-:Y:S02]  /*5d30*/  HFMA2 R12, -RZ, RZ, 0, 5.9604644775390625e-08 ;  /* 0x00000001ff0c7431 */ /* 0x000fe400000001ff */
[----:B------:R-:W-:Y:S01]  /*5d40*/  IMAD.MOV.U32 R8, RZ, RZ, 0x70 ;  /* 0x00000070ff087424 */ /* 0x000fe200078e00ff */
[----:B------:R2:W3:Y:S01]  /*5d50*/  LDC.64 R14, c[0x4][R2] ;  /* 0x01000000020e7b82 */ /* 0x0004e20000000a00 */
[----:B------:R-:W4:Y:S01]  /*5d60*/  LDCU.64 UR6, c[0x4][0x88] ;  /* 0x01001100ff0677ac */ /* 0x000f220008000a00 */
[----:B------:R-:W-:Y:S01]  /*5d70*/  IMAD.MOV.U32 R13, RZ, RZ, RZ ;  /* 0x000000ffff0d7224 */ /* 0x000fe200078e00ff */
[----:B------:R-:W2:Y:S01]  /*5d80*/  LDCU.64 UR4, c[0x4][0x8] ;  /* 0x01000100ff0477ac */ /* 0x000ea20008000a00 */
[----:B-1----:R-:W-:Y:S01]  /*5d90*/  MOV R5, UR9 ;  /* 0x0000000900057c02 */ /* 0x002fe20008000f00 */
[----:B------:R-:W-:Y:S01]  /*5da0*/  IMAD.U32 R4, RZ, RZ, UR8 ;  /* 0x00000008ff047e24 */ /* 0x000fe2000f8e00ff */
[----:B----4-:R-:W-:Y:S01]  /*5db0*/  MOV R7, UR7 ;  /* 0x0000000700077c02 */ /* 0x010fe20008000f00 */
[----:B------:R-:W-:Y:S01]  /*5dc0*/  IMAD.U32 R6, RZ, RZ, UR6 ;  /* 0x00000006ff067e24 */ /* 0x000fe2000f8e00ff */
[----:B--2---:R-:W-:Y:S01]  /*5dd0*/  MOV R11, UR5 ;  /* 0x00000005000b7c02 */ /* 0x004fe20008000f00 */
[----:B------:R-:W-:Y:S02]  /*5de0*/  IMAD.U32 R10, RZ, RZ, UR4 ;  /* 0x00000004ff0a7e24 */ /* 0x000fe4000f8e00ff */
[----:B------:R-:W-:Y:S07]  /*5df0*/  LEPC R20, `(.L_x_93) ;  /* 0x000000001014794e */ /* 0x000fee0000000000 */
[----:B---3-5:R-:W-:Y:S05]  /*5e00*/  CALL.ABS.NOINC R14 ;  /* 0x000000000e007343 */ /* 0x028fea0003c00000 */
.L_x_93:
[----:B------:R-:W1:Y:S01]  /*5e10*/  LDCU.64 UR8, c[0x4][0x80] ;  /* 0x01001000ff0877ac */ /* 0x000e620008000a00 */
[----:B------:R-:W2:Y:S01]  /*5e20*/  LDC.64 R2, c[0x4][R2] ;  /* 0x0100000002027b82 */ /* 0x000ea20000000a00 */
[----:B------:R-:W-:Y:S02]  /*5e30*/  HFMA2 R12, -RZ, RZ, 0, 5.9604644775390625e-08 ;  /* 0x00000001ff0c7431 */ /* 0x000fe400000001ff */
[----:B------:R-:W-:Y:S02]  /*5e40*/  IMAD.MOV.U32 R8, RZ, RZ, 0x70 ;  /* 0x00000070ff087424 */ /* 0x000fe400078e00ff */
[----:B------:R-:W-:Y:S01]  /*5e50*/  IMAD.MOV.U32 R13, RZ, RZ, RZ ;  /* 0x000000ffff0d7224 */ /* 0x000fe200078e00ff */
[----:B------:R-:W3:Y:S01]  /*5e60*/  LDCU.64 UR6, c[0x4][0x88] ;  /* 0x01001100ff0677ac */ /* 0x000ee20008000a00 */
[----:B------:R-:W4:Y:S01]  /*5e70*/  LDCU.64 UR4, c[0x4][0x8] ;  /* 0x01000100ff0477ac */ /* 0x000f220008000a00 */
[----:B-1----:R-:W-:Y:S02]  /*5e80*/  MOV R4, UR8 ;  /* 0x0000000800047c02 */ /* 0x002fe40008000f00 */
[----:B------:R-:W-:Y:S02]  /*5e90*/  MOV R5, UR9 ;  /* 0x0000000900057c02 */ /* 0x000fe40008000f00 */
[----:B---3--:R-:W-:Y:S01]  /*5ea0*/  MOV R7, UR7 ;  /* 0x0000000700077c02 */ /* 0x008fe20008000f00 */
[----:B------:R-:W-:Y:S01]  /*5eb0*/  IMAD.U32 R6, RZ, RZ, UR6 ;  /* 0x00000006ff067e24 */ /* 0x000fe2000f8e00ff */
[----:B----4-:R-:W-:Y:S01]  /*5ec0*/  MOV R11, UR5 ;  /* 0x00000005000b7c02 */ /* 0x010fe20008000f00 */
[----:B------:R-:W-:Y:S02]  /*5ed0*/  IMAD.U32 R10, RZ, RZ, UR4 ;  /* 0x00000004ff0a7e24 */ /* 0x000fe4000f8e00ff */
[----:B------:R-:W-:Y:S07]  /*5ee0*/  LEPC R20, `(.L_x_92) ;  /* 0x000000001014794e */ /* 0x000fee0000000000 */
[----:B--2---:R-:W-:Y:S05]  /*5ef0*/  CALL.ABS.NOINC R2 ;  /* 0x0000000002007343 */ /* 0x004fea0003c00000 */
.L_x_92:
[----:B------:R-:W-:Y:S05]  /*5f00*/  BSYNC.RECONVERGENT B6 ;  /* 0x0000000000067941 */ /* 0x000fea0003800200 */
.L_x_91:
[----:B------:R-:W-:Y:S01]  /*5f10*/  ISETP.NE.U32.AND P4, PT, R54, RZ, PT ;  /* 0x000000ff3600720c */ /* 0x000fe20003f85070 */
[----:B------:R-:W-:Y:S01]  /*5f20*/  UISETP.NE.AND UP2, UPT, UR53, URZ, UPT ;  /* 0x000000ff3500728c */ /* 0x000fe2000bf45270 */
[----:B------:R-:W-:Y:S01]  /*5f30*/  ISETP.NE.U32.AND P2, PT, RZ, UR36, PT ;  /* 0x00000024ff007c0c */ /* 0x000fe2000bf45070 */
[----:B------:R-:W-:Y:S01]  /*5f40*/  UISETP.NE.U32.AND UP1, UPT, UR38, URZ, UPT ;  /* 0x000000ff2600728c */ /* 0x000fe2000bf25070 */
[----:B------:R-:W-:Y:S01]  /*5f50*/  ISETP.NE.AND.EX P4, PT, R55, RZ, PT, P4 ;  /* 0x000000ff3700720c */ /* 0x000fe20003f85340 */
[----:B------:R-:W-:Y:S01]  /*5f60*/  UPLOP3.LUT UP0, UPT, UPT, UPT, UPT, 0x40, 0x4 ;  /* 0x000000000004789c */ /* 0x000fe20003f0e870 */
[----:B------:R-:W-:Y:S01]  /*5f70*/  ISETP.NE.AND.EX P2, PT, RZ, UR37, PT, P2 ;  /* 0x00000025ff007c0c */ /* 0x000fe2000bf45320 */
[----:B------:R-:W-:Y:S01]  /*5f80*/  UISETP.NE.AND.EX UP1, UPT, UR39, URZ, UPT, UP1 ;  /* 0x000000ff2700728c */ /* 0x000fe2000bf25310 */
[----:B------:R-:W-:Y:S04]  /*5f90*/  PLOP3.LUT P1, PT, PT, PT, UP2, 0x80, 0x8 ;  /* 0x000000000008781c */ /* 0x000fe80003f2f028 */
[----:B------:R-:W-:Y:S06]  /*5fa0*/  @UP2 UPLOP3.LUT UP0, UPT, UPT, UPT, UP1, 0x80, 0x8 ;  /* 0x000000000008289c */ /* 0x000fec0003f0f010 */
[----:B------:R-:W-:Y:S01]  /*5fb0*/  PLOP3.LUT P0, PT, PT, PT, UP0, 0x80, 0x8 ;  /* 0x000000000008781c */ /* 0x000fe20003f0f008 */
[----:B------:R-:W-:Y:S01]  /*5fc0*/  @!UPT UIADD3 URZ, UPT, UPT, URZ, URZ, URZ ;  /* 0x000000fffffff290 */ /* 0x000fe2000fffe0ff */
[----:B------:R-:W-:Y:S11]  /*5fd0*/  BRA.U !UP1, `(.L_x_94) ;  /* 0x0000000109387547 */ /* 0x000ff6000b800000 */
[----:B------:R-:W-:Y:S01]  /*5fe0*/  UISETP.NE.U32.AND UP0, UPT, UR36, URZ, UPT ;  /* 0x000000ff2400728c */ /* 0x000fe2000bf05070 */
[----:B------:R-:W-:Y:S02]  /*5ff0*/  HFMA2 R0, -RZ, RZ, 0, 5.9604644775390625e-08 ;  /* 0x00000001ff007431 */ /* 0x000fe400000001ff */
[----:B------:R-:W-:Y:S01]  /*6000*/  IMAD.MOV.U32 R63, RZ, RZ, 0x1 ;  /* 0x00000001ff3f7424 */ /* 0x000fe200078e00ff */
[----:B------:R-:W-:Y:S06]  /*6010*/  UISETP.NE.AND.EX UP0, UPT, UR37, URZ, UPT, UP0 ;  /* 0x000000ff2500728c */ /* 0x000fec000bf05300 */
[----:B------:R-:W-:Y:S05]  /*6020*/  PLOP3.LUT P3, PT, PT, PT, UP0, 0x80, 0x8 ;  /* 0x000000000008781c */ /* 0x000fea0003f6f008 */
[----:B------:R-:W1:Y:S01]  /*6030*/  @UP0 LDCU.64 UR6, c[0x0][0x888] ;  /* 0x00011100ff0607ac */ /* 0x000e620008000a00 */
[----:B------:R-:W-:Y:S07]  /*6040*/  @UP0 UIMAD UR4, UR57, UR38, URZ ;  /* 0x00000026390402a4 */ /* 0x000fee000f8e02ff */
[----:B------:R-:W-:Y:S01]  /*6050*/  @!P3 PRMT R63, R0, 0x7610, R63 ;  /* 0x00007610003fb816 */ /* 0x000fe2000000003f */
[----:B-1----:R-:W-:Y:S03]  /*6060*/  @UP0 UIMAD.WIDE UR6, UR4, 0x4, UR6 ;  /* 0x00000004040608a5 */ /* 0x002fe6000f8e0206 */
[----:B------:R-:W1:Y:S03]  /*6070*/  @!UP0 LDCU UR4, c[0x0][0x880] ;  /* 0x00011000ff0487ac */ /* 0x000e660008000800 */
[----:B------:R-:W-:Y:S01]  /*6080*/  IMAD.U32 R2, RZ, RZ, UR6 ;  /* 0x00000006ff027e24 */ /* 0x000fe2000f8e00ff */
[----:B------:R-:W-:Y:S05]  /*6090*/  MOV R3, UR7 ;  /* 0x0000000700037c02 */ /* 0x000fea0008000f00 */
[----:B-----5:R2:W5:Y:S02]  /*60a0*/  @P3 LDG.E R35, desc[UR48][R2.64] ;  /* 0x0000003002233981 */ /* 0x020564000c1e1900 */
[----:B-12---:R-:W-:Y:S02]  /*60b0*/  @!P3 IMAD.U32 R35, RZ, RZ, UR4 ;  /* 0x00000004ff23be24 */ /* 0x006fe4000f8e00ff */
.L_x_94:
[----:B------:R-:W-:Y:S05]  /*60c0*/  @!P4 BRA `(.L_x_95) ;  /* 0x000000000020c947 */ /* 0x000fea0003800000 */
[----:B------:R-:W-:Y:S04]  /*60d0*/  ISETP.NE.U32.AND P3, PT, R52, RZ, PT ;  /* 0x000000ff3400720c */ /* 0x000fe80003f65070 */
[----:B------:R-:W-:Y:S11]  /*60e0*/  ISETP.NE.AND.EX P3, PT, R53, RZ, PT, P3 ;  /* 0x000000ff3500720c */ /* 0x000ff60003f65330 */
[----:B------:R-:W-:Y:S02]  /*60f0*/  @!UPT UIADD3 URZ, UPT, UPT, URZ, URZ, URZ ;  /* 0x000000fffffff290 */ /* 0x000fe4000fffe0ff */
[----:B------:R-:W1:Y:S01]  /*6100*/  @P3 LDC.64 R2, c[0x0][0x8a8] ;  /* 0x00022a00ff023b82 */ /* 0x000e620000000a00 */
[----:B------:R-:W-:Y:S04]  /*6110*/  @P3 IMAD R0, R54, UR57, RZ ;  /* 0x0000003936003c24 */ /* 0x000fe8000f8e02ff */
[----:B-1----:R-:W-:Y:S05]  /*6120*/  @P3 IMAD.WIDE R2, R0, 0x4, R2 ;  /* 0x0000000400023825 */ /* 0x002fea00078e0202 */
[----:B-----5:R1:W5:Y:S02]  /*6130*/  @P3 LDG.E R33, desc[UR48][R2.64] ;  /* 0x0000003002213981 */ /* 0x020364000c1e1900 */
[----:B-1----:R-:W2:Y:S02]  /*6140*/  @!P3 LDC R33, c[0x0][0x8a0] ;  /* 0x00022800ff21bb82 */ /* 0x002ea40000000800 */
.L_x_95:
[----:B-----5:R-:W-:Y:S01]  /*6150*/  FSETP.NEU.AND P3, PT, R35, RZ, PT ;  /* 0x000000ff2300720b */ /* 0x020fe20003f6d000 */
[----:B------:R-:W-:Y:S01]  /*6160*/  IMAD.SHL.U32 R79, R19, 0x40, RZ ;  /* 0x00000040134f7824 */ /* 0x000fe200078e00ff */
[----:B------:R-:W-:Y:S01]  /*6170*/  SEL R3, RZ, 0xffffffff, P2 ;  /* 0xffffffffff037807 */ /* 0x000fe20001000000 */
[----:B------:R-:W-:Y:S01]  /*6180*/  IMAD.SHL.U32 R86, R71, 0x2, RZ ;  /* 0x0000000247567824 */ /* 0x000fe200078e00ff */
[----:B------:R-:W-:Y:S01]  /*6190*/  @P1 LOP3.LUT P2, RZ, R63, 0xff, RZ, 0xc0, !PT ;  /* 0x000000ff3fff1812 */ /* 0x000fe2000784c0ff */
[----:B------:R-:W-:Y:S01]  /*61a0*/  IMAD.HI.U32 R5, R79, R61, RZ ;  /* 0x0000003d4f057227 */ /* 0x000fe200078e00ff */
[----:B------:R-:W-:Y:S01]  /*61b0*/  @P1 SEL R2, RZ, 0xffffffff, P3 ;  /* 0xffffffffff021807 */ /* 0x000fe20001800000 */
[----:B------:R-:W-:Y:S01]  /*61c0*/  BSSY B1, `(.L_x_96) ;  /* 0x0000039000017945 */ /* 0x000fe20003800000 */
[----:B------:R-:W-:Y:S01]  /*61d0*/  LOP3.LUT R70, R70, 0x1, RZ, 0x3c, !PT ;  /* 0x0000000146467812 */ /* 0x000fe200078e3cff */
[----:B------:R-:W-:Y:S01]  /*61e0*/  VIADD R84, R86, UR50 ;  /* 0x0000003256547c36 */ /* 0x000fe20008000000 */
[----:B------:R-:W-:Y:S01]  /*61f0*/  @P0 SEL R2, R3, R2, !P2 ;  /* 0x0000000203020207 */ /* 0x000fe20005000000 */
[----:B------:R-:W-:Y:S01]  /*6200*/  IMAD.MOV.U32 R85, RZ, RZ, 0x1 ;  /* 0x00000001ff557424 */ /* 0x000fe200078e00ff */
[----:B------:R-:W-:Y:S01]  /*6210*/  LEA R83, R30, UR50, 0x3 ;  /* 0x000000321e537c11 */ /* 0x000fe2000f8e18ff */
[----:B------:R-:W-:Y:S01]  /*6220*/  IMAD.IADD R34, R32, 0x1, R17 ;  /* 0x0000000120227824 */ /* 0x000fe200078e0211 */
[----:B------:R-:W-:Y:S01]  /*6230*/  @P1 LOP3.LUT R2, R2, 0x1, RZ, 0xc0, !PT ;  /* 0x0000000102021812 */ /* 0x000fe200078ec0ff */
[----:B------:R-:W-:Y:S01]  /*6240*/  IMAD.MOV.U32 R39, RZ, RZ, RZ ;  /* 0x000000ffff277224 */ /* 0x000fe200078e00ff */
[----:B------:R-:W-:Y:S02]  /*6250*/  SHF.L.U32 R0, R69, 0x1f, RZ ;  /* 0x0000001f45007819 */ /* 0x000fe400000006ff */
[----:B------:R-:W-:Y:S02]  /*6260*/  CS2R R50, SRZ ;  /* 0x0000000000327805 */ /* 0x000fe4000001ff00 */
[----:B------:R-:W-:Y:S02]  /*6270*/  ISETP.NE.U32.OR P5, PT, R2, 0x1, !P1 ;  /* 0x000000010200780c */ /* 0x000fe40004fa5470 */
[----:B------:R-:W-:Y:S02]  /*6280*/  CS2R R48, SRZ ;  /* 0x0000000000307805 */ /* 0x000fe4000001ff00 */
[----:B------:R-:W-:Y:S02]  /*6290*/  ISETP.NE.AND P2, PT, R60, 0x1, PT ;  /* 0x000000013c00780c */ /* 0x000fe40003f45270 */
[----:B------:R-:W-:Y:S02]  /*62a0*/  CS2R R42, SRZ ;  /* 0x00000000002a7805 */ /* 0x000fe4000001ff00 */
[----:B------:R-:W-:Y:S02]  /*62b0*/  SHF.R.U32.HI R2, RZ, R58, R5 ;  /* 0x0000003aff027219 */ /* 0x000fe40000011605 */
[----:B------:R-:W-:Y:S02]  /*62c0*/  CS2R R40, SRZ ;  /* 0x0000000000287805 */ /* 0x000fe4000001ff00 */
[----:B------:R-:W-:Y:S01]  /*62d0*/  ISETP.NE.AND P4, PT, R59, 0x1, PT ;  /* 0x000000013b00780c */ /* 0x000fe20003f85270 */
[----:B------:R-:W-:Y:S01]  /*62e0*/  IMAD.IADD R82, R75, 0x1, R84 ;  /* 0x000000014b527824 */ /* 0x000fe200078e0254 */
[----:B------:R-:W-:Y:S02]  /*62f0*/  SEL R77, R79, R2, !P2 ;  /* 0x000000024f4d7207 */ /* 0x000fe40005000000 */
[----:B------:R-:W-:Y:S02]  /*6300*/  PLOP3.LUT P2, PT, PT, PT, UP1, 0x80, 0x8 ;  /* 0x000000000008781c */ /* 0x000fe40003f4f018 */
[----:B------:R-:W-:Y:S01]  /*6310*/  SEL R2, RZ, 0xffffffff, P3 ;  /* 0xffffffffff027807 */ /* 0x000fe20001800000 */
[----:B------:R-:W-:Y:S01]  /*6320*/  IMAD.HI.U32 R78, R77, UR46, RZ ;  /* 0x0000002e4d4e7c27 */ /* 0x000fe2000f8e00ff */
[----:B------:R-:W-:Y:S02]  /*6330*/  @P5 SHF.L.U32 R6, R70, 0x1f, RZ ;  /* 0x0000001f46065819 */ /* 0x000fe400000006ff */
[----:B------:R-:W-:Y:S02]  /*6340*/  LOP3.LUT P3, R80, R63, 0xff, RZ, 0xc0, !PT ;  /* 0x000000ff3f507812 */ /* 0x000fe4000786c0ff */
[----:B------:R-:W1:Y:S01]  /*6350*/  @P5 SYNCS.PHASECHK.TRANS64.TRYWAIT P1, [UR50+0x110], R6 ;  /* 0x00011006ff0055a7 */ /* 0x000e620008021132 */
[----:B------:R-:W-:Y:S02]  /*6360*/  SHF.R.U32.HI R78, RZ, UR47, R78 ;  /* 0x0000002fff4e7c19 */ /* 0x000fe4000801164e */
[----:B------:R-:W-:Y:S02]  /*6370*/  P2R R81, PR, RZ, 0x20 ;  /* 0x00000020ff517803 */ /* 0x000fe40000000000 */
[----:B------:R-:W-:Y:S01]  /*6380*/  @P2 SEL R2, R3, R2, !P3 ;  /* 0x0000000203022207 */ /* 0x000fe20005800000 */
[----:B------:R-:W-:Y:S01]  /*6390*/  IMAD.MOV R3, RZ, RZ, -R77 ;  /* 0x000000ffff037224 */ /* 0x000fe200078e0a4d */
[----:B------:R-:W-:Y:S02]  /*63a0*/  SEL R78, R77, R78, !P4 ;  /* 0x0000004e4d4e7207 */ /* 0x000fe40006000000 */
[----:B------:R-:W-:Y:S01]  /*63b0*/  LOP3.LUT R2, R2, 0x1, RZ, 0xc0, !PT ;  /* 0x0000000102027812 */ /* 0x000fe200078ec0ff */
[----:B------:R-:W-:Y:S02]  /*63c0*/  IMAD R79, R60, R3, R79 ;  /* 0x000000033c4f7224 */ /* 0x000fe400078e024f */
[----:B------:R-:W-:Y:S01]  /*63d0*/  IMAD.MOV R4, RZ, RZ, -R78 ;  /* 0x000000ffff047224 */ /* 0x000fe200078e0a4e */
[----:B------:R-:W-:Y:S01]  /*63e0*/  ISETP.NE.U32.AND P2, PT, R2, 0x1, PT ;  /* 0x000000010200780c */ /* 0x000fe20003f45070 */
[----:B------:R3:W4:Y:S03]  /*63f0*/  SYNCS.PHASECHK.TRANS64.TRYWAIT P0, [R83+URZ+0x170], R0 ;  /* 0x00017000530075a7 */ /* 0x00072600080011ff */
[----:B------:R-:W-:Y:S01]  /*6400*/  P2R R87, PR, RZ, 0x4 ;  /* 0x00000004ff577803 */ /* 0x000fe20000000000 */
[----:B------:R-:W-:Y:S01]  /*6410*/  IMAD R77, R59, R4, R77 ;  /* 0x000000043b4d7224 */ /* 0x000fe200078e024d */
[----:B-1----:R-:W-:Y:S01]  /*6420*/  @P5 SEL R85, RZ, 0x1, !P1 ;  /* 0x00000001ff555807 */ /* 0x002fe20004800000 */
[----:B---3--:R-:W-:Y:S06]  /*6430*/  @!P5 BRA `(.L_x_97) ;  /* 0x000000000044d947 */ /* 0x008fec0003800000 */
[----:B------:R-:W-:Y:S01]  /*6440*/  IMAD.MOV.U32 R50, RZ, RZ, RZ ;  /* 0x000000ffff327224 */ /* 0x000fe200078e00ff */
[----:B------:R-:W-:Y:S01]  /*6450*/  ISETP.NE.AND P1, PT, R85, RZ, PT ;  /* 0x000000ff5500720c */ /* 0x000fe20003f25270 */
[----:B------:R-:W-:Y:S01]  /*6460*/  BSSY B0, `(.L_x_98) ;  /* 0x0000008000007945 */ /* 0x000fe20003800000 */
[----:B------:R-:W-:Y:S02]  /*6470*/  CS2R R42, SRZ ;  /* 0x00000000002a7805 */ /* 0x000fe4000001ff00 */
[----:B------:R-:W-:Y:S02]  /*6480*/  CS2R R40, SRZ ;  /* 0x0000000000287805 */ /* 0x000fe4000001ff00 */
[----:B------:R-:W-:Y:S07]  /*6490*/  CS2R R48, SRZ ;  /* 0x0000000000307805 */ /* 0x000fee000001ff00 */
[----:B------:R-:W-:Y:S05]  /*64a0*/  @P1 BRA `(.L_x_99) ;  /* 0x00000000000c1947 */ /* 0x000fea0003800000 */
[----:B------:R-:W-:Y:S04]  /*64b0*/  SHF.L.U32 R3, R70, 0x1f, RZ ;  /* 0x0000001f46037819 */ /* 0x000fe800000006ff */
[----:B------:R-:W1:Y:S02]  /*64c0*/  SYNCS.PHASECHK.TRANS64.TRYWAIT P1, [UR50+0x110], R3 ;  /* 0x00011003ff0075a7 */ /* 0x000e640008021132 */
[----:B-1----:R-:W-:Y:S05]  /*64d0*/  @!P1 BRA `(.L_x_100) ;  /* 0x0000003000789947 */ /* 0x002fea0003800000 */
.L_x_99:
[----:B------:R-:W-:Y:S05]  /*64e0*/  BSYNC B0 ;  /* 0x0000000000007941 */ /* 0x000fea0003800000 */
.L_x_98:
[----:B------:R-:W-:Y:S01]  /*64f0*/  ISETP.NE.AND P1, PT, R87, RZ, PT ;  /* 0x000000ff5700720c */ /* 0x000fe20003f25270 */
[----:B------:R-:W-:Y:S11]  /*6500*/  HFMA2 R39, -RZ, RZ, 0, 5.9604644775390625e-08 ;  /* 0x00000001ff277431 */ /* 0x000ff600000001ff */
[----:B------:R-:W-:Y:S01]  /*6510*/  @!UPT UIADD3 URZ, UPT, UPT, URZ, URZ, URZ ;  /* 0x000000fffffff290 */ /* 0x000fe2000fffe0ff */
[----:B------:R-:W-:Y:S05]  /*6520*/  @P1 WARPSYNC.ALL ;  /* 0x0000000000001948 */ /* 0x000fea0003800000 */
[----:B------:R3:W1:Y:S04]  /*6530*/  @P1 LDSM.16.M88.4 R40, [R86+UR50+0x200] ;  /* 0x000200325628183b */ /* 0x0006680008000200 */
[----:B------:R3:W1:Y:S02]  /*6540*/  @P1 LDSM.16.M88.4 R48, [R82+0x200] ;  /* 0x000200005230183b */ /* 0x0006640000000200 */
.L_x_97:
[----:B------:R-:W-:Y:S05]  /*6550*/  BSYNC B1 ;  /* 0x0000000000017941 */ /* 0x000fea0003800000 */
.L_x_96:
[----:B-1----:R-:W-:Y:S04]  /*6560*/  SHF.R.U32.HI R2, RZ, 0x15, R34 ;  /* 0x00000015ff027819 */ /* 0x002fe80000011622 */
[----:B------:R-:W-:Y:S01]  /*6570*/  LOP3.LUT P1, RZ, R2, 0x3, R73, 0x48, !PT ;  /* 0x0000000302ff7812 */ /* 0x000fe20007824849 */
[----:B------:R-:W-:Y:S01]  /*6580*/  @!UPT UIADD3 URZ, UPT, UPT, URZ, URZ, URZ ;  /* 0x000000fffffff290 */ /* 0x000fe2000fffe0ff */
[----:B----4-:R-:W-:Y:S11]  /*6590*/  @P0 BRA `(.L_x_101) ;  /* 0x0000000000080947 */ /* 0x010ff60003800000 */
[----:B------:R-:W1:Y:S02]  /*65a0*/  SYNCS.PHASECHK.TRANS64.TRYWAIT P0, [R83+URZ+0x170], R0 ;  /* 0x00017000530075a7 */ /* 0x000e6400080011ff */
[----:B-1----:R-:W-:Y:S05]  /*65b0*/  @!P0 BRA `(.L_x_102) ;  /* 0x0000003000588947 */ /* 0x002fea0003800000 */
.L_x_101:
[----:B------:R-:W-:Y:S05]  /*65c0*/  @!P1 BRA `(.L_x_103) ;  /* 0x0000000000409947 */ /* 0x000fea0003800000 */
[----:B------:R-:W4:Y:S01]  /*65d0*/  LDCU.64 UR8, c[0x4][0x70] ;  /* 0x01000e00ff0877ac */ /* 0x000f220008000a00 */
[----:B------:R-:W-:Y:S01]  /*65e0*/  MOV R3, 0x0 ;  /* 0x0000000000037802 */ /* 0x000fe20000000f00 */
[----:B------:R-:W-:Y:S02]  /*65f0*/  HFMA2 R12, -RZ, RZ, 0, 5.9604644775390625e-08 ;  /* 0x00000001ff0c7431 */ /* 0x000fe400000001ff */
[----:B------:R-:W-:Y:S02]  /*6600*/  IMAD.MOV.U32 R8, RZ, RZ, 0x192 ;  /* 0x00000192ff087424 */ /* 0x000fe400078e00ff */
[----:B------:R-:W-:Y:S01]  /*6610*/  IMAD.MOV.U32 R13, RZ, RZ, RZ ;  /* 0x000000ffff0d7224 */ /* 0x000fe200078e00ff */
[----:B------:R-:W5:Y:S01]  /*6620*/  LDCU.64 UR6, c[0x4][0x78] ;  /* 0x01000f00ff0677ac */ /* 0x000f620008000a00 */
[----:B------:R-:W1:Y:S01]  /*6630*/  LDC.64 R2, c[0x4][R3] ;  /* 0x0100000003027b82 */ /* 0x000e620000000a00 */
[----:B------:R-:W2:Y:S01]  /*6640*/  LDCU.64 UR4, c[0x4][0x10] ;  /* 0x01000200ff0477ac */ /* 0x000ea20008000a00 */
[----:B----4-:R-:W-:Y:S01]  /*6650*/  MOV R5, UR9 ;  /* 0x0000000900057c02 */ /* 0x010fe20008000f00 */
[----:B------:R-:W-:Y:S01]  /*6660*/  IMAD.U32 R4, RZ, RZ, UR8 ;  /* 0x00000008ff047e24 */ /* 0x000fe2000f8e00ff */
[----:B-----5:R-:W-:Y:S01]  /*6670*/  MOV R7, UR7 ;  /* 0x0000000700077c02 */ /* 0x020fe20008000f00 */
[----:B------:R-:W-:Y:S01]  /*6680*/  IMAD.U32 R6, RZ, RZ, UR6 ;  /* 0x00000006ff067e24 */ /* 0x000fe2000f8e00ff */
[----:B--2---:R-:W-:Y:S01]  /*6690*/  MOV R11, UR5 ;  /* 0x00000005000b7c02 */ /* 0x004fe20008000f00 */
[----:B------:R-:W-:Y:S02]  /*66a0*/  IMAD.U32 R10, RZ, RZ, UR4 ;  /* 0x00000004ff0a7e24 */ /* 0x000fe4000f8e00ff */
[----:B------:R-:W-:Y:S07]  /*66b0*/  LEPC R20, `(.L_x_103) ;  /* 0x000000001014794e */ /* 0x000fee0000000000 */
[----:B-1-3--:R-:W-:Y:S05]  /*66c0*/  CALL.ABS.NOINC R2 ;  /* 0x0000000002007343 */ /* 0x00afea0003c00000 */
.L_x_103:
[----:B------:R-:W-:Y:S01]  /*66d0*/  SHF.L.U32 R20, R40, 0x10, RZ ;  /* 0x0000001028147819 */ /* 0x000fe200000006ff */
[----:B------:R-:W-:Y:S05]  /*66e0*/  WARPSYNC.ALL ;  /* 0x0000000000007948 */ /* 0x000fea0003800000 */
[----:B------:R-:W-:Y:S01]  /*66f0*/  R2UR UR4, R34 ;  /* 0x00000000220472ca */ /* 0x000fe200000e0000 */
[----:B------:R-:W-:Y:S01]  /*6700*/  BSSY.RECONVERGENT B0, `(.L_x_104) ;  /* 0x0000050000007945 */ /* 0x000fe20003800200 */
[----:B------:R-:W-:Y:S02]  /*6710*/  LOP3.LUT R21, R40, 0xffff0000, RZ, 0xc0, !PT ;  /* 0xffff000028157812 */ /* 0x000fe400078ec0ff */
[C---:B------:R-:W-:Y:S02]  /*6720*/  SHF.L.U32 R36, R41.reuse, 0x10, RZ ;  /* 0x0000001029247819 */ /* 0x040fe400000006ff */
[----:B------:R-:W-:Y:S02]  /*6730*/  LOP3.LUT R38, R41, 0xffff0000, RZ, 0xc0, !PT ;  /* 0xffff000029267812 */ /* 0x000fe400078ec0ff */
[----:B------:R-:W-:Y:S02]  /*6740*/  SHF.L.U32 R37, R49, 0x10, RZ ;  /* 0x0000001031257819 */ /* 0x000fe400000006ff */
[----:B------:R-:W-:Y:S03]  /*6750*/  ISETP.NE.AND P0, PT, R72, RZ, PT ;  /* 0x000000ff4800720c */ /* 0x000fe60003f05270 */
[----:B------:R-:W1:Y:S02]  /*6760*/  LDTM.16dp256bit.x4 R4, tmem[UR4] ;  /* 0x00000004000479ee */ /* 0x000e640008120000 */
[C---:B-12---:R-:W-:Y:S01]  /*6770*/  FMUL R0, R33.reuse, R4 ;  /* 0x0000000421007220 */ /* 0x046fe20000400000 */
[C---:B------:R-:W-:Y:S01]  /*6780*/  FMUL R2, R33.reuse, R5 ;  /* 0x0000000521027220 */ /* 0x040fe20000400000 */
[C---:B------:R-:W-:Y:S01]  /*6790*/  FMUL R3, R33.reuse, R6 ;  /* 0x0000000621037220 */ /* 0x040fe20000400000 */
[----:B------:R-:W-:Y:S01]  /*67a0*/  FMUL R7, R33, R7 ;  /* 0x0000000721077220 */ /* 0x000fe20000400000 */
[C---:B------:R-:W-:Y:S01]  /*67b0*/  FFMA R0, R35.reuse, R20, R0 ;  /* 0x0000001423007223 */ /* 0x040fe20000000000 */
[C---:B------:R-:W-:Y:S01]  /*67c0*/  SHF.L.U32 R20, R42.reuse, 0x10, RZ ;  /* 0x000000102a147819 */ /* 0x040fe200000006ff */
[----:B------:R-:W-:Y:S01]  /*67d0*/  FFMA R2, R35, R21, R2 ;  /* 0x0000001523027223 */ /* 0x000fe20000000002 */
[----:B------:R-:W-:Y:S01]  /*67e0*/  SHF.L.U32 R21, R43, 0x10, RZ ;  /* 0x000000102b157819 */ /* 0x000fe200000006ff */
[----:B------:R-:W-:Y:S01]  /*67f0*/  FFMA R3, R35, R36, R3 ;  /* 0x0000002423037223 */ /* 0x000fe20000000003 */
[----:B------:R-:W-:Y:S01]  /*6800*/  LOP3.LUT R36, R42, 0xffff0000, RZ, 0xc0, !PT ;  /* 0xffff00002a247812 */ /* 0x000fe200078ec0ff */
[C---:B------:R-:W-:Y:S01]  /*6810*/  FMUL R4, R33.reuse, R8 ;  /* 0x0000000821047220 */ /* 0x040fe20000400000 */
[----:B------:R-:W-:Y:S01]  /*6820*/  F2FP.BF16.F32.PACK_AB R44, R2, R0 ;  /* 0x00000000022c723e */ /* 0x000fe200000010ff */
[C---:B------:R-:W-:Y:S01]  /*6830*/  FMUL R5, R33.reuse, R9 ;  /* 0x0000000921057220 */ /* 0x040fe20000400000 */
[----:B------:R-:W-:Y:S01]  /*6840*/  FMUL R6, R33, R10 ;  /* 0x0000000a21067220 */ /* 0x000fe20000400000 */
[----:B------:R-:W-:Y:S01]  /*6850*/  FFMA R7, R35, R38, R7 ;  /* 0x0000002623077223 */ /* 0x000fe20000000007 */
[----:B------:R-:W-:Y:S01]  /*6860*/  LOP3.LUT R38, R51, 0xffff0000, RZ, 0xc0, !PT ;  /* 0xffff000033267812 */ /* 0x000fe200078ec0ff */
[----:B------:R-:W-:Y:S01]  /*6870*/  FFMA R4, R35, R20, R4 ;  /* 0x0000001423047223 */ /* 0x000fe20000000004 */
[----:B------:R-:W-:Y:S01]  /*6880*/  LOP3.LUT R20, R43, 0xffff0000, RZ, 0xc0, !PT ;  /* 0xffff00002b147812 */ /* 0x000fe200078ec0ff */
[C---:B------:R-:W-:Y:S01]  /*6890*/  FFMA R5, R35.reuse, R36, R5 ;  /* 0x0000002423057223 */ /* 0x040fe20000000005 */
[C---:B------:R-:W-:Y:S01]  /*68a0*/  LOP3.LUT R36, R48.reuse, 0xffff0000, RZ, 0xc0, !PT ;  /* 0xffff000030247812 */ /* 0x040fe200078ec0ff */
[----:B------:R-:W-:Y:S01]  /*68b0*/  FFMA R6, R35, R21, R6 ;  /* 0x0000001523067223 */ /* 0x000fe20000000006 */
[----:B------:R-:W-:Y:S01]  /*68c0*/  SHF.L.U32 R21, R48, 0x10, RZ ;  /* 0x0000001030157819 */ /* 0x000fe200000006ff */
[----:B------:R-:W-:Y:S01]  /*68d0*/  FMUL R11, R33, R11 ;  /* 0x0000000b210b7220 */ /* 0x000fe20000400000 */
[----:B------:R-:W-:Y:S01]  /*68e0*/  F2FP.BF16.F32.PACK_AB R45, R7, R3 ;  /* 0x00000003072d723e */ /* 0x000fe200000010ff */
[C---:B------:R-:W-:Y:S01]  /*68f0*/  FMUL R8, R33.reuse, R12 ;  /* 0x0000000c21087220 */ /* 0x040fe20000400000 */
[C---:B------:R-:W-:Y:S01]  /*6900*/  FMUL R9, R33.reuse, R13 ;  /* 0x0000000d21097220 */ /* 0x040fe20000400000 */
[----:B------:R-:W-:Y:S01]  /*6910*/  FMUL R10, R33, R14 ;  /* 0x0000000e210a7220 */ /* 0x000fe20000400000 */
[C---:B------:R-:W-:Y:S01]  /*6920*/  FFMA R11, R35.reuse, R20, R11 ;  /* 0x00000014230b7223 */ /* 0x040fe2000000000b */
[----:B------:R-:W-:Y:S01]  /*6930*/  FFMA R8, R35, R21, R8 ;  /* 0x0000001523087223 */ /* 0x000fe20000000008 */
[----:B------:R-:W-:Y:S01]  /*6940*/  LOP3.LUT R20, R49, 0xffff0000, RZ, 0xc0, !PT ;  /* 0xffff000031147812 */ /* 0x000fe200078ec0ff */
[----:B------:R-:W-:Y:S01]  /*6950*/  FFMA R9, R35, R36, R9 ;  /* 0x0000002423097223 */ /* 0x000fe20000000009 */
[----:B------:R-:W-:Y:S01]  /*6960*/  FMUL R15, R33, R15 ;  /* 0x0000000f210f7220 */ /* 0x000fe20000400000 */
[C---:B------:R-:W-:Y:S01]  /*6970*/  SHF.L.U32 R21, R50.reuse, 0x10, RZ ;  /* 0x0000001032157819 */ /* 0x040fe200000006ff */
[----:B------:R-:W-:Y:S01]  /*6980*/  FFMA R10, R35, R37, R10 ;  /* 0x00000025230a7223 */ /* 0x000fe2000000000a */
[C---:B------:R-:W-:Y:S01]  /*6990*/  FMUL R12, R33.reuse, R16 ;  /* 0x00000010210c7220 */ /* 0x040fe20000400000 */
[----:B------:R-:W-:Y:S01]  /*69a0*/  LOP3.LUT R36, R50, 0xffff0000, RZ, 0xc0, !PT ;  /* 0xffff000032247812 */ /* 0x000fe200078ec0ff */
[----:B------:R-:W-:Y:S01]  /*69b0*/  FMUL R13, R33, R17 ;  /* 0x00000011210d7220 */ /* 0x000fe20000400000 */
[----:B------:R-:W-:Y:S01]  /*69c0*/  SHF.L.U32 R37, R51, 0x10, RZ ;  /* 0x0000001033257819 */ /* 0x000fe200000006ff */
[----:B------:R-:W-:Y:S01]  /*69d0*/  FMUL R14, R33, R18 ;  /* 0x00000012210e7220 */ /* 0x000fe20000400000 */
[----:B------:R-:W-:Y:S01]  /*69e0*/  FFMA R15, R35, R20, R15 ;  /* 0x00000014230f7223 */ /* 0x000fe2000000000f */
[----:B------:R-:W-:Y:S01]  /*69f0*/  FMUL R19, R33, R19 ;  /* 0x0000001321137220 */ /* 0x000fe20000400000 */
[C---:B------:R-:W-:Y:S01]  /*6a00*/  FFMA R12, R35.reuse, R21, R12 ;  /* 0x00000015230c7223 */ /* 0x040fe2000000000c */
[C---:B------:R-:W-:Y:S01]  /*6a10*/  FFMA R13, R35.reuse, R36, R13 ;  /* 0x00000024230d7223 */ /* 0x040fe2000000000d */
[C---:B------:R-:W-:Y:S01]  /*6a20*/  FFMA R14, R35.reuse, R37, R14 ;  /* 0x00000025230e7223 */ /* 0x040fe2000000000e */
[----:B------:R-:W-:Y:S01]  /*6a30*/  FFMA R19, R35, R38, R19 ;  /* 0x0000002623137223 */ /* 0x000fe20000000013 */
[----:B------:R-:W-:Y:S02]  /*6a40*/  F2FP.BF16.F32.PACK_AB R46, R5, R4 ;  /* 0x00000004052e723e */ /* 0x000fe400000010ff */
[----:B------:R-:W-:Y:S02]  /*6a50*/  F2FP.BF16.F32.PACK_AB R47, R11, R6 ;  /* 0x000000060b2f723e */ /* 0x000fe400000010ff */
[----:B------:R-:W-:Y:S02]  /*6a60*/  F2FP.BF16.F32.PACK_AB R88, R9, R8 ;  /* 0x000000080958723e */ /* 0x000fe400000010ff */
[----:B------:R-:W-:Y:S01]  /*6a70*/  F2FP.BF16.F32.PACK_AB R89, R15, R10 ;  /* 0x0000000a0f59723e */ /* 0x000fe200000010ff */
[----:B------:R1:W-:Y:S01]  /*6a80*/  STSM.16.M88.4 [R84+0x200], R44 ;  /* 0x0002002c54007844 */ /* 0x0003e20000000200 */
[----:B------:R-:W-:Y:S02]  /*6a90*/  F2FP.BF16.F32.PACK_AB R90, R13, R12 ;  /* 0x0000000c0d5a723e */ /* 0x000fe400000010ff */
[----:B------:R-:W-:Y:S05]  /*6aa0*/  F2FP.BF16.F32.PACK_AB R91, R19, R14 ;  /* 0x0000000e135b723e */ /* 0x000fea00000010ff */
[----:B------:R1:W-:Y:S01]  /*6ab0*/  STSM.16.M88.4 [R82+0x200], R88 ;  /* 0x0002005852007844 */ /* 0x0003e20000000200 */
[----:B------:R-:W-:Y:S01]  /*6ac0*/  @!PT LDS RZ, [RZ] ;  /* 0x00000000fffff984 */ /* 0x000fe20000000800 */
[----:B------:R-:W-:Y:S01]  /*6ad0*/  @!PT LDS RZ, [RZ] ;  /* 0x00000000fffff984 */ /* 0x000fe20000000800 */
[----:B------:R-:W-:Y:S01]  /*6ae0*/  @!PT LDS RZ, [RZ] ;  /* 0x00000000fffff984 */ /* 0x000fe20000000800 */
[----:B------:R-:W-:Y:S01]  /*6af0*/  @!PT LDS RZ, [RZ] ;  /* 0x00000000fffff984 */ /* 0x000fe20000000800 */
[----:B------:R2:W-:Y:S07]  /*6b00*/  MEMBAR.ALL.CTA ;  /* 0x0000000000007992 */ /* 0x0005ee0000008000 */
[----:B--2---:R-:W2:Y:S02]  /*6b10*/  FENCE.VIEW.ASYNC.S ;  /* 0x00000000000073c6 */ /* 0x004ea40000000000 */
[----:B--2---:R-:W-:Y:S06]  /*6b20*/  BAR.SYNC.DEFER_BLOCKING 0x1, 0x80 ;  /* 0x0042000000007b1d */ /* 0x004fec0000010000 */
[----:B------:R-:W-:Y:S05]  /*6b30*/  @P0 BRA `(.L_x_105) ;  /* 0x0000000000300947 */ /* 0x000fea0003800000 */
[----:B------:R-:W-:Y:S01]  /*6b40*/  UIADD3 UR6, UPT, UPT, UR50, 0x200, URZ ;  /* 0x0000020032067890 */ /* 0x000fe2000fffe0ff */
[----:B------:R-:W-:Y:S01]  /*6b50*/  R2UR UR42, R79 ;  /* 0x000000004f2a72ca */ /* 0x000fe200000e0000 */
[----:B------:R-:W-:Y:S01]  /*6b60*/  UIADD3 UR4, UP0, UPT, UR54, 0x680, URZ ;  /* 0x0000068036047890 */ /* 0x000fe2000ff1e0ff */
[----:B------:R-:W-:Y:S02]  /*6b70*/  R2UR UR43, R77 ;  /* 0x000000004d2b72ca */ /* 0x000fe400000e0000 */
[----:B------:R-:W-:Y:S01]  /*6b80*/  R2UR UR44, R78 ;  /* 0x000000004e2c72ca */ /* 0x000fe200000e0000 */
[----:B------:R-:W-:Y:S01]  /*6b90*/  IMAD.U32 R74, RZ, RZ, UR6 ;  /* 0x00000006ff4a7e24 */ /* 0x000fe2000f8e00ff */
[----:B------:R-:W-:Y:S04]  /*6ba0*/  UIADD3.X UR5, UPT, UPT, URZ, UR55, URZ, UP0, !UPT ;  /* 0x00000037ff057290 */ /* 0x000fe800087fe4ff */
[----:B------:R-:W-:Y:S11]  /*6bb0*/  R2UR UR40, R74 ;  /* 0x000000004a2872ca */ /* 0x000ff600000e0000 */
[----:B------:R-:W-:Y:S02]  /*6bc0*/  @!UPT UIADD3 URZ, UPT, UPT, URZ, URZ, URZ ;  /* 0x000000fffffff290 */ /* 0x000fe4000fffe0ff */
[----:B------:R2:W-:Y:S01]  /*6bd0*/  UTMASTG.4D.IM2COL [UR40], [UR4] ;  /* 0x00000028040073b5 */ /* 0x0005e20008058000 */
[----:B------:R0:W-:Y:S01]  /*6be0*/  UTMACMDFLUSH ;  /* 0x00000000000079b7 */ /* 0x0001e20000000000 */
[----:B--2---:R-:W-:Y:S04]  /*6bf0*/  DEPBAR.LE SB0, 0x1 ;  /* 0x000080400000791a */ /* 0x004fe80000000000 */
.L_x_105:
[----:B------:R-:W-:Y:S05]  /*6c00*/  BSYNC.RECONVERGENT B0 ;  /* 0x0000000000007941 */ /* 0x000fea0003800200 */
.L_x_104:
[----:B------:R-:W-:Y:S01]  /*6c10*/  BAR.SYNC.DEFER_BLOCKING 0x1, 0x80 ;  /* 0x0042000000007b1d */ /* 0x000fe20000010000 */
[----:B------:R-:W-:Y:S01]  /*6c20*/  ISETP.NE.AND P1, PT, R81, RZ, PT ;  /* 0x000000ff5100720c */ /* 0x000fe20003f25270 */
[----:B------:R-:W-:Y:S01]  /*6c30*/  UISETP.NE.AND UP0, UPT, UR52, URZ, UPT ;  /* 0x000000ff3400728c */ /* 0x000fe2000bf05270 */
[----:B------:R-:W-:Y:S11]  /*6c40*/  LEA R4, R39, UR50, 0x3 ;  /* 0x0000003227047c11 */ /* 0x000ff6000f8e18ff */
[----:B------:R-:W-:Y:S01]  /*6c50*/  @P1 SHF.L.U32 R3, R70, 0x1f, RZ ;  /* 0x0000001f46031819 */ /* 0x000fe200000006ff */
[----:B------:R-:W-:Y:S06]  /*6c60*/  BRA.U !UP0, `(.L_x_106) ;  /* 0x0000000108247547 */ /* 0x000fec000b800000 */
[----:B------:R-:W2:Y:S01]  /*6c70*/  S2R R0, SR_CgaCtaId ;  /* 0x0000000000007919 */ /* 0x000ea20000008800 */
[----:B------:R-:W-:Y:S01]  /*6c80*/  IMAD.U32 R2, RZ, RZ, UR56 ;  /* 0x00000038ff027e24 */ /* 0x000fe2000f8e00ff */
[----:B------:R-:W-:Y:S04]  /*6c90*/  UIADD3 UR56, UPT, UPT, UR56, 0x1, URZ ;  /* 0x0000000138387890 */ /* 0x000fe8000fffe0ff */
[----:B------:R-:W-:Y:S01]  /*6ca0*/  @P1 LEA R2, R2, UR50, 0x3 ;  /* 0x0000003202021c11 */ /* 0x000fe2000f8e18ff */
[----:B------:R-:W-:Y:S04]  /*6cb0*/  UISETP.NE.AND UP0, UPT, UR56, 0x4, UPT ;  /* 0x000000043800788c */ /* 0x000fe8000bf05270 */
[----:B------:R-:W-:Y:S01]  /*6cc0*/  @P1 VIADD R5, R2, 0x130 ;  /* 0x0000013002051836 */ /* 0x000fe20000000000 */
[----:B------:R-:W-:Y:S04]  /*6cd0*/  USEL UR56, UR56, URZ, UP0 ;  /* 0x000000ff38387287 */ /* 0x000fe80008000000 */
[----:B--2---:R-:W-:Y:S04]  /*6ce0*/  @P1 PRMT R0, R0, 0x654, R5 ;  /* 0x0000065400001816 */ /* 0x004fe80000000005 */
[----:B------:R2:W-:Y:S04]  /*6cf0*/  @P1 SYNCS.ARRIVE.TRANS64.RED.A1T0 RZ, [R0+URZ], RZ ;  /* 0x000000ff00ff19a7 */ /* 0x0005e800081004ff */
.L_x_106:
[----:B------:R-:W4:Y:S01]  /*6d00*/  @P1 SYNCS.PHASECHK.TRANS64.TRYWAIT P0, [R4+URZ+0x110], R3 ;  /* 0x00011003040015a7 */ /* 0x000f2200080011ff */
[----:B------:R-:W-:Y:S01]  /*6d10*/  BSSY B1, `(.L_x_107) ;  /* 0x0000013000017945 */ /* 0x000fe20003800000 */
[----:B----4-:R-:W-:Y:S03]  /*6d20*/  @P1 SEL R85, RZ, 0x1, !P0 ;  /* 0x00000001ff551807 */ /* 0x010fe60004000000 */
[----:B------:R-:W-:Y:S05]  /*6d30*/  @!P1 BRA `(.L_x_108) ;  /* 0x0000000000409947 */ /* 0x000fea0003800000 */
[----:B------:R-:W-:Y:S01]  /*6d40*/  ISETP.NE.AND P1, PT, R87, RZ, PT ;  /* 0x000000ff5700720c */ /* 0x000fe20003f25270 */
[----:B------:R-:W-:Y:S01]  /*6d50*/  BSSY B0, `(.L_x_109) ;  /* 0x0000009000007945 */ /* 0x000fe20003800000 */
[----:B------:R-:W-:Y:S11]  /*6d60*/  ISETP.NE.AND P0, PT, R85, RZ, PT ;  /* 0x000000ff5500720c */ /* 0x000ff60003f05270 */
[----:B------:R-:W-:Y:S05]  /*6d70*/  @P1 IMAD R2, R39, 0x1000, R86 ;  /* 0x0000100027021824 */ /* 0x000fea00078e0256 */
[----:B--2---:R-:W-:Y:S05]  /*6d80*/  @P1 IADD3 R0, PT, PT, R2, UR50, RZ ;  /* 0x0000003202001c10 */ /* 0x004fea000fffe0ff */
[----:B------:R-:W-:Y:S01]  /*6d90*/  @P1 IMAD.IADD R0, R75, 0x1, R0 ;  /* 0x000000014b001824 */ /* 0x000fe200078e0200 */
[----:B------:R-:W-:Y:S06]  /*6da0*/  @P0 BRA `(.L_x_110) ;  /* 0x00000000000c0947 */ /* 0x000fec0003800000 */
[----:B------:R-:W-:Y:S04]  /*6db0*/  SHF.L.U32 R3, R70, 0x1f, RZ ;  /* 0x0000001f46037819 */ /* 0x000fe800000006ff */
[----:B------:R-:W2:Y:S02]  /*6dc0*/  SYNCS.PHASECHK.TRANS64.TRYWAIT P0, [R4+URZ+0x110], R3 ;  /* 0x00011003040075a7 */ /* 0x000ea400080011ff */
[----:B--2---:R-:W-:Y:S05]  /*6dd0*/  @!P0 BRA `(.L_x_111) ;  /* 0x0000002800648947 */ /* 0x004fea0003800000 */
.L_x_110:
[----:B------:R-:W-:Y:S05]  /*6de0*/  BSYNC B0 ;  /* 0x0000000000007941 */ /* 0x000fea0003800000 */
.L_x_109:
[----:B------:R-:W-:Y:S02]  /*6df0*/  ISETP.NE.AND P0, PT, R87, RZ, PT ;  /* 0x000000ff5700720c */ /* 0x000fe40003f05270 */
[----:B------:R-:W-:Y:S11]  /*6e00*/  IADD3 R39, PT, PT, R39, 0x1, RZ ;  /* 0x0000000127277810 */ /* 0x000ff60007ffe0ff */
[----:B------:R-:W-:Y:S05]  /*6e10*/  @P0 WARPSYNC.ALL ;  /* 0x0000000000000948 */ /* 0x000fea0003800000 */
[----:B------:R4:W1:Y:S04]  /*6e20*/  @P0 LDSM.16.M88.4 R40, [R2+UR50+0x200] ;  /* 0x000200320228083b */ /* 0x0008680008000200 */
[----:B------:R4:W1:Y:S02]  /*6e30*/  @P0 LDSM.16.M88.4 R48, [R0+0x200] ;  /* 0x000200000030083b */ /* 0x0008640000000200 */
.L_x_108:
[----:B------:R-:W-:Y:S05]  /*6e40*/  BSYNC B1 ;  /* 0x0000000000017941 */ /* 0x000fea0003800000 */
.L_x_107:
[----:B--2-4-:R-:W-:Y:S05]  /*6e50*/  VIADD R0, R34, 0x20 ;  /* 0x0000002022007836 */ /* 0x014fea0000000000 */
[----:B------:R-:W-:Y:S04]  /*6e60*/  SHF.R.U32.HI R0, RZ, 0x15, R0 ;  /* 0x00000015ff007819 */ /* 0x000fe80000011600 */
[----:B------:R-:W-:Y:S11]  /*6e70*/  LOP3.LUT P0, RZ, R0, 0x3, R73, 0x48, !PT ;  /* 0x0000000300ff7812 */ /* 0x000ff60007804849 */
[----:B------:R-:W-:Y:S02]  /*6e80*/  @!UPT UIADD3 URZ, UPT, UPT, URZ, URZ, URZ ;  /* 0x000000fffffff290 */ /* 0x000fe4000fffe0ff */
[----:B------:R-:W-:Y:S05]  /*6e90*/  @!P0 BRA `(.L_x_112) ;  /* 0x0000000000408947 */ /* 0x000fea0003800000 */
[----:B------:R-:W2:Y:S01]  /*6ea0*/  LDCU.64 UR8, c[0x4][0x70] ;  /* 0x01000e00ff0877ac */ /* 0x000ea20008000a00 */
[----:B------:R-:W-:Y:S01]  /*6eb0*/  MOV R3, 0x0 ;  /* 0x0000000000037802 */ /* 0x000fe20000000f00 */
[----:B------:R-:W-:Y:S02]  /*6ec0*/  HFMA2 R12, -RZ, RZ, 0, 5.9604644775390625e-08 ;  /* 0x00000001ff0c7431 */ /* 0x000fe400000001ff */
[----:B------:R-:W-:Y:S02]  /*6ed0*/  IMAD.MOV.U32 R8, RZ, RZ, 0x192 ;  /* 0x00000192ff087424 */ /* 0x000fe400078e00ff */
[----:B------:R-:W-:Y:S01]  /*6ee0*/  IMAD.MOV.U32 R13, RZ, RZ, RZ ;  /* 0x000000ffff0d7224 */ /* 0x000fe200078e00ff */
[----:B------:R-:W4:Y:S01]  /*6ef0*/  LDCU.64 UR6, c[0x4][0x78] ;  /* 0x01000f00ff0677ac */ /* 0x000f220008000a00 */
[----:B------:R-:W1:Y:S01]  /*6f00*/  LDC.64 R2, c[0x4][R3] ;  /* 0x0100000003027b82 */ /* 0x000e620000000a00 */
[----:B------:R-:W5:Y:S01]  /*6f10*/  LDCU.64 UR4, c[0x4][0x10] ;  /* 0x01000200ff0477ac */ /* 0x000f620008000a00 */
[----:B--2---:R-:W-:Y:S01]  /*6f20*/  MOV R5, UR9 ;  /* 0x0000000900057c02 */ /* 0x004fe20008000f00 */
[----:B------:R-:W-:Y:S01]  /*6f30*/  IMAD.U32 R4, RZ, RZ, UR8 ;  /* 0x00000008ff047e24 */ /* 0x000fe2000f8e00ff */
[----:B----4-:R-:W-:Y:S01]  /*6f40*/  MOV R7, UR7 ;  /* 0x0000000700077c02 */ /* 0x010fe20008000f00 */
[----:B------:R-:W-:Y:S01]  /*6f50*/  IMAD.U32 R6, RZ, RZ, UR6 ;  /* 0x00000006ff067e24 */ /* 0x000fe2000f8e00ff */
[----:B-----5:R-:W-:Y:S01]  /*6f60*/  MOV R11, UR5 ;  /* 0x00000005000b7c02 */ /* 0x020fe20008000f00 */
[----:B------:R-:W-:Y:S02]  /*6f70*/  IMAD.U32 R10, RZ, RZ, UR4 ;  /* 0x00000004ff0a7e24 */ /* 0x000fe4000f8e00ff */
[----:B------:R-:W-:Y:S07]  /*6f80*/  LEPC R20, `(.L_x_112) ;  /* 0x000000001014794e */ /* 0x000fee0000000000 */
[----:B-1-3--:R-:W-:Y:S05]  /*6f90*/  CALL.ABS.NOINC R2 ;  /* 0x0000000002007343 */ /* 0x00afea0003c00000 */
.L_x_112:
[----:B-1----:R-:W-:Y:S01]  /*6fa0*/  SHF.L.U32 R20, R40, 0x10, RZ ;  /* 0x0000001028147819 */ /* 0x002fe200000006ff */
[----:B------:R-:W-:Y:S05]  /*6fb0*/  WARPSYNC.ALL ;  /* 0x0000000000007948 */ /* 0x000fea0003800000 */
[----:B------:R-:W-:Y:S01]  /*6fc0*/  R2UR UR4, R34 ;  /* 0x00000000220472ca */ /* 0x000fe200000e0000 */
[----:B------:R-:W1:Y:S01]  /*6fd0*/  S2R R92, SR_CgaCtaId ;  /* 0x00000000005c7919 */ /* 0x000e620000008800 */
[----:B------:R-:W-:Y:S01]  /*6fe0*/  LOP3.LUT R21, R40, 0xffff0000, RZ, 0xc0, !PT ;  /* 0xffff000028157812 */ /* 0x000fe200078ec0ff */
[----:B------:R-:W-:Y:S01]  /*6ff0*/  BSSY.RECONVERGENT B0, `(.L_x_113) ;  /* 0x0000054000007945 */ /* 0x000fe20003800200 */
[----:B------:R-:W-:Y:S02]  /*7000*/  LOP3.LUT R36, R41, 0xffff0000, RZ, 0xc0, !PT ;  /* 0xffff000029247812 */ /* 0x000fe400078ec0ff */
[----:B------:R-:W-:Y:S02]  /*7010*/  SHF.L.U32 R37, R49, 0x10, RZ ;  /* 0x0000001031257819 */ /* 0x000fe400000006ff */
[----:B------:R-:W-:Y:S02]  /*7020*/  LOP3.LUT R38, R51, 0xffff0000, RZ, 0xc0, !PT ;  /* 0xffff000033267812 */ /* 0x000fe400078ec0ff */
[----:B------:R-:W-:Y:S02]  /*7030*/  ISETP.NE.AND P6, PT, R81, RZ, PT ;  /* 0x000000ff5100720c */ /* 0x000fe40003fc5270 */
[----:B------:R-:W-:Y:S01]  /*7040*/  ISETP.NE.AND P0, PT, R72, RZ, PT ;  /* 0x000000ff4800720c */ /* 0x000fe20003f05270 */
[----:B------:R-:W2:Y:S01]  /*7050*/  LDTM.16dp256bit.x4 R4, tmem[UR4+0x20] ;  /* 0x00002004000479ee */ /* 0x000ea20008120000 */
[----:B------:R-:W-:Y:S09]  /*7060*/  MOV R93, UR56 ;  /* 0x00000038005d7c02 */ /* 0x000ff20008000f00 */
[----:B------:R-:W-:Y:S04]  /*7070*/  @P6 LEA R93, R93, UR50, 0x3 ;  /* 0x000000325d5d6c11 */ /* 0x000fe8000f8e18ff */
[----:B------:R-:W-:Y:S04]  /*7080*/  @P6 IADD3 R93, PT, PT, R93, 0x130, RZ ;  /* 0x000001305d5d6810 */ /* 0x000fe80007ffe0ff */
[----:B-1----:R-:W-:Y:S01]  /*7090*/  @P6 PRMT R93, R92, 0x654, R93 ;  /* 0x000006545c5d6816 */ /* 0x002fe2000000005d */
[C---:B--2---:R-:W-:Y:S01]  /*70a0*/  FMUL R0, R33.reuse, R4 ;  /* 0x0000000421007220 */ /* 0x044fe20000400000 */
[C---:B------:R-:W-:Y:S01]  /*70b0*/  FMUL R2, R33.reuse, R5 ;  /* 0x0000000521027220 */ /* 0x040fe20000400000 */
[C---:B------:R-:W-:Y:S01]  /*70c0*/  FMUL R3, R33.reuse, R6 ;  /* 0x0000000621037220 */ /* 0x040fe20000400000 */
[----:B------:R-:W-:Y:S01]  /*70d0*/  FMUL R7, R33, R7 ;  /* 0x0000000721077220 */ /* 0x000fe20000400000 */
[----:B------:R-:W-:Y:S01]  /*70e0*/  FFMA R0, R35, R20, R0 ;  /* 0x0000001423007223 */ /* 0x000fe20000000000 */
[----:B------:R-:W-:Y:S01]  /*70f0*/  SHF.L.U32 R20, R41, 0x10, RZ ;  /* 0x0000001029147819 */ /* 0x000fe200000006ff */
[----:B------:R-:W-:Y:S01]  /*7100*/  FFMA R2, R35, R21, R2 ;  /* 0x0000001523027223 */ /* 0x000fe20000000002 */
[----:B------:R-:W-:Y:S01]  /*7110*/  SHF.L.U32 R21, R43, 0x10, RZ ;  /* 0x000000102b157819 */ /* 0x000fe200000006ff */
[C---:B------:R-:W-:Y:S01]  /*7120*/  FMUL R4, R33.reuse, R8 ;  /* 0x0000000821047220 */ /* 0x040fe20000400000 */
[----:B------:R-:W-:Y:S01]  /*7130*/  FMUL R5, R33, R9 ;  /* 0x0000000921057220 */ /* 0x000fe20000400000 */
[C---:B------:R-:W-:Y:S01]  /*7140*/  FFMA R3, R35.reuse, R20, R3 ;  /* 0x0000001423037223 */ /* 0x040fe20000000003 */
[C---:B------:R-:W-:Y:S01]  /*7150*/  SHF.L.U32 R20, R42.reuse, 0x10, RZ ;  /* 0x000000102a147819 */ /* 0x040fe200000006ff */
[----:B------:R-:W-:Y:S01]  /*7160*/  FFMA R7, R35, R36, R7 ;  /* 0x0000002423077223 */ /* 0x000fe20000000007 */
[----:B------:R-:W-:Y:S01]  /*7170*/  LOP3.LUT R36, R42, 0xffff0000, RZ, 0xc0, !PT ;  /* 0xffff00002a247812 */ /* 0x000fe200078ec0ff */
[----:B------:R-:W-:Y:S01]  /*7180*/  FMUL R6, R33, R10 ;  /* 0x0000000a21067220 */ /* 0x000fe20000400000 */
[----:B------:R-:W-:Y:S01]  /*7190*/  F2FP.BF16.F32.PACK_AB R44, R2, R0 ;  /* 0x00000000022c723e */ /* 0x000fe200000010ff */
[----:B------:R-:W-:Y:S01]  /*71a0*/  FFMA R4, R35, R20, R4 ;  /* 0x0000001423047223 */ /* 0x000fe20000000004 */
[----:B------:R-:W-:Y:S01]  /*71b0*/  LOP3.LUT R20, R43, 0xffff0000, RZ, 0xc0, !PT ;  /* 0xffff00002b147812 */ /* 0x000fe200078ec0ff */
[----:B------:R-:W-:Y:S01]  /*71c0*/  FMUL R11, R33, R11 ;  /* 0x0000000b210b7220 */ /* 0x000fe20000400000 */
[----:B------:R-:W-:Y:S01]  /*71d0*/  F2FP.BF16.F32.PACK_AB R45, R7, R3 ;  /* 0x00000003072d723e */ /* 0x000fe200000010ff */
[C---:B------:R-:W-:Y:S01]  /*71e0*/  FFMA R5, R35.reuse, R36, R5 ;  /* 0x0000002423057223 */ /* 0x040fe20000000005 */
[----:B------:R-:W-:Y:S01]  /*71f0*/  LOP3.LUT R36, R50, 0xffff0000, RZ, 0xc0, !PT ;  /* 0xffff000032247812 */ /* 0x000fe200078ec0ff */
[C---:B------:R-:W-:Y:S01]  /*7200*/  FFMA R6, R35.reuse, R21, R6 ;  /* 0x0000001523067223 */ /* 0x040fe20000000006 */
[C---:B------:R-:W-:Y:S01]  /*7210*/  SHF.L.U32 R21, R48.reuse, 0x10, RZ ;  /* 0x0000001030157819 */ /* 0x040fe200000006ff */
[----:B------:R-:W-:Y:S01]  /*7220*/  FFMA R11, R35, R20, R11 ;  /* 0x00000014230b7223 */ /* 0x000fe2000000000b */
[----:B------:R-:W-:Y:S01]  /*7230*/  LOP3.LUT R20, R48, 0xffff0000, RZ, 0xc0, !PT ;  /* 0xffff000030147812 */ /* 0x000fe200078ec0ff */
[----:B------:R-:W-:Y:S01]  /*7240*/  FMUL R8, R33, R12 ;  /* 0x0000000c21087220 */ /* 0x000fe20000400000 */
[----:B------:R-:W-:Y:S01]  /*7250*/  F2FP.BF16.F32.PACK_AB R46, R5, R4 ;  /* 0x00000004052e723e */ /* 0x000fe200000010ff */
[C---:B------:R-:W-:Y:S01]  /*7260*/  FMUL R9, R33.reuse, R13 ;  /* 0x0000000d21097220 */ /* 0x040fe20000400000 */
[----:B------:R-:W-:Y:S01]  /*7270*/  FMUL R10, R33, R14 ;  /* 0x0000000e210a7220 */ /* 0x000fe20000400000 */
[----:B------:R-:W-:Y:S01]  /*7280*/  FFMA R8, R35, R21, R8 ;  /* 0x0000001523087223 */ /* 0x000fe20000000008 */
[----:B------:R-:W-:Y:S01]  /*7290*/  FMUL R15, R33, R15 ;  /* 0x0000000f210f7220 */ /* 0x000fe20000400000 */
[----:B------:R-:W-:Y:S01]  /*72a0*/  FFMA R9, R35, R20, R9 ;  /* 0x0000001423097223 */ /* 0x000fe20000000009 */
[----:B------:R-:W-:Y:S01]  /*72b0*/  LOP3.LUT R20, R49, 0xffff0000, RZ, 0xc0, !PT ;  /* 0xffff000031147812 */ /* 0x000fe200078ec0ff */
[----:B------:R-:W-:Y:S01]  /*72c0*/  FFMA R10, R35, R37, R10 ;  /* 0x00000025230a7223 */ /* 0x000fe2000000000a */
[----:B------:R-:W-:Y:S01]  /*72d0*/  SHF.L.U32 R21, R50, 0x10, RZ ;  /* 0x0000001032157819 */ /* 0x000fe200000006ff */
[C---:B------:R-:W-:Y:S01]  /*72e0*/  FMUL R12, R33.reuse, R16 ;  /* 0x00000010210c7220 */ /* 0x040fe20000400000 */
        /* <DEDUP_REMOVED lines=11> */
[----:B------:R-:W-:Y:S01]  /*73a0*/  F2FP.BF16.F32.PACK_AB R89, R15, R10 ;  /* 0x0000000a0f59723e */ /* 0x000fe200000010ff */
[----:B------:R1:W-:Y:S01]  /*73b0*/  STSM.16.M88.4 [R84+0x1200], R44 ;  /* 0x0012002c54007844 */ /* 0x0003e20000000200 */
[----:B------:R-:W-:Y:S02]  /*73c0*/  F2FP.BF16.F32.PACK_AB R90, R13, R12 ;  /* 0x0000000c0d5a723e */ /* 0x000fe400000010ff */
[----:B------:R-:W-:Y:S02]  /*73d0*/  F2FP.BF16.F32.PACK_AB R91, R19, R14 ;  /* 0x0000000e135b723e */ /* 0x000fe400000010ff */
[----:B------:R-:W-:Y:S02]  /*73e0*/  LEA R16, R39, UR50, 0x3 ;  /* 0x0000003227107c11 */ /* 0x000fe4000f8e18ff */
[----:B------:R-:W-:Y:S01]  /*73f0*/  @P6 SHF.L.U32 R17, R70, 0x1f, RZ ;  /* 0x0000001f46116819 */ /* 0x000fe200000006ff */
        /* <DEDUP_REMOVED lines=9> */
[----:B------:R-:W-:Y:S01]  /*7490*/  R2UR UR10, R79 ;  /* 0x000000004f0a72ca */ /* 0x000fe200000e0000 */
[----:B------:R-:W-:Y:S01]  /*74a0*/  UIADD3 UR4, UP0, UPT, UR54, 0x680, URZ ;  /* 0x0000068036047890 */ /* 0x000fe2000ff1e0ff */
[----:B------:R-:W-:Y:S01]  /*74b0*/  R2UR UR11, R77 ;  /* 0x000000004d0b72ca */ /* 0x000fe200000e0000 */
[----:B------:R-:W-:Y:S01]  /*74c0*/  UIADD3 UR9, UPT, UPT, UR41, 0x20, URZ ;  /* 0x0000002029097890 */ /* 0x000fe2000fffe0ff */
[----:B------:R-:W-:Y:S01]  /*74d0*/  R2UR UR12, R78 ;  /* 0x000000004e0c72ca */ /* 0x000fe200000e0000 */
[----:B------:R-:W-:Y:S02]  /*74e0*/  UIADD3 UR8, UPT, UPT, UR50, 0x1200, URZ ;  /* 0x0000120032087890 */ /* 0x000fe4000fffe0ff */
[----:B------:R-:W-:Y:S10]  /*74f0*/  UIADD3.X UR5, UPT, UPT, URZ, UR55, URZ, UP0, !UPT ;  /* 0x00000037ff057290 */ /* 0x000ff400087fe4ff */
[----:B------:R2:W-:Y:S01]  /*7500*/  UTMASTG.4D.IM2COL [UR8], [UR4] ;  /* 0x00000008040073b5 */ /* 0x0005e20008058000 */
[----:B------:R0:W-:Y:S01]  /*7510*/  UTMACMDFLUSH ;  /* 0x00000000000079b7 */ /* 0x0001e20000000000 */
[----:B--2---:R-:W-:Y:S04]  /*7520*/  DEPBAR.LE SB0, 0x1 ;  /* 0x000080400000791a */ /* 0x004fe80000000000 */
.L_x_114:
[----:B------:R-:W-:Y:S05]  /*7530*/  BSYNC.RECONVERGENT B0 ;  /* 0x0000000000007941 */ /* 0x000fea0003800200 */
.L_x_113:
[----:B------:R-:W-:Y:S01]  /*7540*/  BAR.SYNC.DEFER_BLOCKING 0x1, 0x80 ;  /* 0x0042000000007b1d */ /* 0x000fe20000010000 */
[----:B------:R-:W-:Y:S04]  /*7550*/  UIADD3 UR40, UPT, UPT, UR56, 0x1, URZ ;  /* 0x0000000138287890 */ /* 0x000fe8000fffe0ff */
[----:B------:R-:W-:Y:S04]  /*7560*/  UISETP.NE.AND UP0, UPT, UR40, 0x4, UPT ;  /* 0x000000042800788c */ /* 0x000fe8000bf05270 */
[----:B------:R-:W-:Y:S01]  /*7570*/  USEL UR40, UR40, URZ, UP0 ;  /* 0x000000ff28287287 */ /* 0x000fe20008000000 */
[----:B------:R2:W-:Y:S01]  /*7580*/  @P6 SYNCS.ARRIVE.TRANS64.RED.A1T0 RZ, [R93+URZ], RZ ;  /* 0x000000ff5dff69a7 */ /* 0x0005e200081004ff */
[----:B------:R-:W-:Y:S01]  /*7590*/  BSSY B1, `(.L_x_115) ;  /* 0x0000014000017945 */ /* 0x000fe20003800000 */
[----:B------:R-:W4:Y:S02]  /*75a0*/  @P6 SYNCS.PHASECHK.TRANS64.TRYWAIT P0, [R16+URZ+0x110], R17 ;  /* 0x00011011100065a7 */ /* 0x000f2400080011ff */
[----:B----4-:R-:W-:Y:S01]  /*75b0*/  @P6 SEL R85, RZ, 0x1, !P0 ;  /* 0x00000001ff556807 */ /* 0x010fe20004000000 */
[----:B--2---:R-:W-:Y:S06]  /*75c0*/  @!P6 BRA `(.L_x_116) ;  /* 0x000000000040e947 */ /* 0x004fec0003800000 */
[----:B------:R-:W-:Y:S01]  /*75d0*/  ISETP.NE.AND P1, PT, R87, RZ, PT ;  /* 0x000000ff5700720c */ /* 0x000fe20003f25270 */
[----:B------:R-:W-:Y:S01]  /*75e0*/  BSSY B0, `(.L_x_117) ;  /* 0x0000009000007945 */ /* 0x000fe20003800000 */
[----:B------:R-:W-:Y:S11]  /*75f0*/  ISETP.NE.AND P0, PT, R85, RZ, PT ;  /* 0x000000ff5500720c */ /* 0x000ff60003f05270 */
[----:B------:R-:W-:Y:S05]  /*7600*/  @P1 IMAD R2, R39, 0x1000, R86 ;  /* 0x0000100027021824 */ /* 0x000fea00078e0256 */
[----:B------:R-:W-:Y:S05]  /*7610*/  @P1 IADD3 R0, PT, PT, R2, UR50, RZ ;  /* 0x0000003202001c10 */ /* 0x000fea000fffe0ff */
[----:B------:R-:W-:Y:S01]  /*7620*/  @P1 IMAD.IADD R0, R75, 0x1, R0 ;  /* 0x000000014b001824 */ /* 0x000fe200078e0200 */
[----:B------:R-:W-:Y:S06]  /*7630*/  @P0 BRA `(.L_x_118) ;  /* 0x00000000000c0947 */ /* 0x000fec0003800000 */
[----:B------:R-:W-:Y:S04]  /*7640*/  SHF.L.U32 R3, R70, 0x1f, RZ ;  /* 0x0000001f46037819 */ /* 0x000fe800000006ff */
[----:B------:R-:W2:Y:S02]  /*7650*/  SYNCS.PHASECHK.TRANS64.TRYWAIT P0, [R16+URZ+0x110], R3 ;  /* 0x00011003100075a7 */ /* 0x000ea400080011ff */
[----:B--2---:R-:W-:Y:S05]  /*7660*/  @!P0 BRA `(.L_x_119) ;  /* 0x0000002000548947 */ /* 0x004fea0003800000 */
.L_x_118:
[----:B------:R-:W-:Y:S05]  /*7670*/  BSYNC B0 ;  /* 0x0000000000007941 */ /* 0x000fea0003800000 */
.L_x_117:
[----:B------:R-:W-:Y:S02]  /*7680*/  ISETP.NE.AND P0, PT, R87, RZ, PT ;  /* 0x000000ff5700720c */ /* 0x000fe40003f05270 */
[----:B------:R-:W-:Y:S11]  /*7690*/  IADD3 R39, PT, PT, R39, 0x1, RZ ;  /* 0x0000000127277810 */ /* 0x000ff60007ffe0ff */
[----:B------:R-:W-:Y:S05]  /*76a0*/  @P0 WARPSYNC.ALL ;  /* 0x0000000000000948 */ /* 0x000fea0003800000 */
[----:B------:R4:W1:Y:S04]  /*76b0*/  @P0 LDSM.16.M88.4 R40, [R2+UR50+0x200] ;  /* 0x000200320228083b */ /* 0x0008680008000200 */
[----:B------:R4:W1:Y:S02]  /*76c0*/  @P0 LDSM.16.M88.4 R48, [R0+0x200] ;  /* 0x000200000030083b */ /* 0x0008640000000200 */
.L_x_116:
[----:B------:R-:W-:Y:S05]  /*76d0*/  BSYNC B1 ;  /* 0x0000000000017941 */ /* 0x000fea0003800000 */
.L_x_115:
[----:B----4-:R-:W-:Y:S05]  /*76e0*/  VIADD R0, R34, 0x40 ;  /* 0x0000004022007836 */ /* 0x010fea0000000000 */
[----:B------:R-:W-:Y:S04]  /*76f0*/  SHF.R.U32.HI R0, RZ, 0x15, R0 ;  /* 0x00000015ff007819 */ /* 0x000fe80000011600 */
[----:B------:R-:W-:Y:S11]  /*7700*/  LOP3.LUT P0, RZ, R0, 0x3, R73, 0x48, !PT ;  /* 0x0000000300ff7812 */ /* 0x000ff60007804849 */
[----:B------:R-:W-:Y:S02]  /*7710*/  @!UPT UIADD3 URZ, UPT, UPT, URZ, URZ, URZ ;  /* 0x000000fffffff290 */ /* 0x000fe4000fffe0ff */
[----:B------:R-:W-:Y:S05]  /*7720*/  @!P0 BRA `(.L_x_120) ;  /* 0x0000000000408947 */ /* 0x000fea0003800000 */
[----:B------:R-:W4:Y:S01]  /*7730*/  LDCU.64 UR8, c[0x4][0x70] ;  /* 0x01000e00ff0877ac */ /* 0x000f220008000a00 */
[----:B--2---:R-:W-:Y:S01]  /*7740*/  MOV R3, 0x0 ;  /* 0x0000000000037802 */ /* 0x004fe20000000f00 */
[----:B------:R-:W-:Y:S02]  /*7750*/  HFMA2 R12, -RZ, RZ, 0, 5.9604644775390625e-08 ;  /* 0x00000001ff0c7431 */ /* 0x000fe400000001ff */
[----:B------:R-:W-:Y:S02]  /*7760*/  IMAD.MOV.U32 R8, RZ, RZ, 0x192 ;  /* 0x00000192ff087424 */ /* 0x000fe400078e00ff */
[----:B------:R-:W-:Y:S01]  /*7770*/  IMAD.MOV.U32 R13, RZ, RZ, RZ ;  /* 0x000000ffff0d7224 */ /* 0x000fe200078e00ff */
[----:B------:R-:W2:Y:S01]  /*7780*/  LDCU.64 UR6, c[0x4][0x78] ;  /* 0x01000f00ff0677ac */ /* 0x000ea20008000a00 */
[----:B------:R-:W1:Y:S01]  /*7790*/  LDC.64 R2, c[0x4][R3] ;  /* 0x0100000003027b82 */ /* 0x000e620000000a00 */
[----:B------:R-:W5:Y:S01]  /*77a0*/  LDCU.64 UR4, c[0x4][0x10] ;  /* 0x01000200ff0477ac */ /* 0x000f620008000a00 */
[----:B----4-:R-:W-:Y:S01]  /*77b0*/  MOV R5, UR9 ;  /* 0x0000000900057c02 */ /* 0x010fe20008000f00 */
[----:B------:R-:W-:Y:S01]  /*77c0*/  IMAD.U32 R4, RZ, RZ, UR8 ;  /* 0x00000008ff047e24 */ /* 0x000fe2000f8e00ff */
[----:B--2---:R-:W-:Y:S01]  /*77d0*/  MOV R7, UR7 ;  /* 0x0000000700077c02 */ /* 0x004fe20008000f00 */
[----:B------:R-:W-:Y:S01]  /*77e0*/  IMAD.U32 R6, RZ, RZ, UR6 ;  /* 0x00000006ff067e24 */ /* 0x000fe2000f8e00ff */
[----:B-----5:R-:W-:Y:S01]  /*77f0*/  MOV R11, UR5 ;  /* 0x00000005000b7c02 */ /* 0x020fe20008000f00 */
[----:B------:R-:W-:Y:S02]  /*7800*/  IMAD.U32 R10, RZ, RZ, UR4 ;  /* 0x00000004ff0a7e24 */ /* 0x000fe4000f8e00ff */
[----:B------:R-:W-:Y:S07]  /*7810*/  LEPC R20, `(.L_x_120) ;  /* 0x000000001014794e */ /* 0x000fee0000000000 */
[----:B-1-3--:R-:W-:Y:S05]  /*7820*/  CALL.ABS.NOINC R2 ;  /* 0x0000000002007343 */ /* 0x00afea0003c00000 */
.L_x_120:
[----:B-1----:R-:W-:Y:S01]  /*7830*/  SHF.L.U32 R20, R40, 0x10, RZ ;  /* 0x0000001028147819 */ /* 0x002fe200000006ff */
[----:B------:R-:W-:Y:S05]  /*7840*/  WARPSYNC.ALL ;  /* 0x0000000000007948 */ /* 0x000fea0003800000 */
[----:B------:R-:W-:Y:S01]  /*7850*/  R2UR UR4, R34 ;  /* 0x00000000220472ca */ /* 0x000fe200000e0000 */
[----:B------:R-:W-:Y:S01]  /*7860*/  BSSY.RECONVERGENT B0, `(.L_x_121) ;  /* 0x0000055000007945 */ /* 0x000fe20003800200 */
[----:B------:R-:W-:Y:S02]  /*7870*/  LOP3.LUT R21, R40, 0xffff0000, RZ, 0xc0, !PT ;  /* 0xffff000028157812 */ /* 0x000fe400078ec0ff */
[----:B------:R-:W-:Y:S02]  /*7880*/  LOP3.LUT R36, R41, 0xffff0000, RZ, 0xc0, !PT ;  /* 0xffff000029247812 */ /* 0x000fe400078ec0ff */
[----:B------:R-:W-:Y:S02]  /*7890*/  SHF.L.U32 R37, R43, 0x10, RZ ;  /* 0x000000102b257819 */ /* 0x000fe400000006ff */
[----:B------:R-:W-:Y:S02]  /*78a0*/  LOP3.LUT R38, R51, 0xffff0000, RZ, 0xc0, !PT ;  /* 0xffff000033267812 */ /* 0x000fe400078ec0ff */
[----:B------:R-:W-:Y:S02]  /*78b0*/  ISETP.NE.AND P6, PT, R81, RZ, PT ;  /* 0x000000ff5100720c */ /* 0x000fe40003fc5270 */
[----:B------:R-:W-:Y:S01]  /*78c0*/  ISETP.NE.AND P0, PT, R72, RZ, PT ;  /* 0x000000ff4800720c */ /* 0x000fe20003f05270 */
[----:B--2---:R-:W1:Y:S01]  /*78d0*/  LDTM.16dp256bit.x4 R4, tmem[UR4+0x40] ;  /* 0x00004004000479ee */ /* 0x004e620008120000 */
[----:B------:R-:W-:Y:S09]  /*78e0*/  MOV R93, UR40 ;  /* 0x00000028005d7c02 */ /* 0x000ff20008000f00 */
[----:B------:R-:W-:Y:S04]  /*78f0*/  @P6 LEA R93, R93, UR50, 0x3 ;  /* 0x000000325d5d6c11 */ /* 0x000fe8000f8e18ff */
[----:B------:R-:W-:Y:S04]  /*7900*/  @P6 IADD3 R93, PT, PT, R93, 0x130, RZ ;  /* 0x000001305d5d6810 */ /* 0x000fe80007ffe0ff */
[----:B------:R-:W-:Y:S01]  /*7910*/  @P6 PRMT R93, R92, 0x654, R93 ;  /* 0x000006545c5d6816 */ /* 0x000fe2000000005d */
[C---:B-1----:R-:W-:Y:S01]  /*7920*/  FMUL R0, R33.reuse, R4 ;  /* 0x0000000421007220 */ /* 0x042fe20000400000 */
[C---:B------:R-:W-:Y:S01]  /*7930*/  FMUL R2, R33.reuse, R5 ;  /* 0x0000000521027220 */ /* 0x040fe20000400000 */
[C---:B------:R-:W-:Y:S01]  /*7940*/  FMUL R3, R33.reuse, R6 ;  /* 0x0000000621037220 */ /* 0x040fe20000400000 */
[----:B------:R-:W-:Y:S01]  /*7950*/  FMUL R7, R33, R7 ;  /* 0x0000000721077220 */ /* 0x000fe20000400000 */
[----:B------:R-:W-:Y:S01]  /*7960*/  FFMA R0, R35, R20, R0 ;  /* 0x0000001423007223 */ /* 0x000fe20000000000 */
[----:B------:R-:W-:Y:S01]  /*7970*/  SHF.L.U32 R20, R41, 0x10, RZ ;  /* 0x0000001029147819 */ /* 0x000fe200000006ff */
[----:B------:R-:W-:Y:S01]  /*7980*/  FFMA R2, R35, R21, R2 ;  /* 0x0000001523027223 */ /* 0x000fe20000000002 */
[C---:B------:R-:W-:Y:S01]  /*7990*/  SHF.L.U32 R21, R42.reuse, 0x10, RZ ;  /* 0x000000102a157819 */ /* 0x040fe200000006ff */
[C---:B------:R-:W-:Y:S01]  /*79a0*/  FMUL R4, R33.reuse, R8 ;  /* 0x0000000821047220 */ /* 0x040fe20000400000 */
[----:B------:R-:W-:Y:S01]  /*79b0*/  FMUL R5, R33, R9 ;  /* 0x0000000921057220 */ /* 0x000fe20000400000 */
[C---:B------:R-:W-:Y:S01]  /*79c0*/  FFMA R3, R35.reuse, R20, R3 ;  /* 0x0000001423037223 */ /* 0x040fe20000000003 */
[----:B------:R-:W-:Y:S01]  /*79d0*/  LOP3.LUT R20, R42, 0xffff0000, RZ, 0xc0, !PT ;  /* 0xffff00002a147812 */ /* 0x000fe200078ec0ff */
[----:B------:R-:W-:Y:S01]  /*79e0*/  FFMA R7, R35, R36, R7 ;  /* 0x0000002423077223 */ /* 0x000fe20000000007 */
[----:B------:R-:W-:Y:S01]  /*79f0*/  LOP3.LUT R36, R43, 0xffff0000, RZ, 0xc0, !PT ;  /* 0xffff00002b247812 */ /* 0x000fe200078ec0ff */
[C---:B------:R-:W-:Y:S01]  /*7a00*/  FMUL R6, R33.reuse, R10 ;  /* 0x0000000a21067220 */ /* 0x040fe20000400000 */
[----:B------:R-:W-:Y:S01]  /*7a10*/  F2FP.BF16.F32.PACK_AB R44, R2, R0 ;  /* 0x00000000022c723e */ /* 0x000fe200000010ff */
[----:B------:R-:W-:Y:S01]  /*7a20*/  FMUL R11, R33, R11 ;  /* 0x0000000b210b7220 */ /* 0x000fe20000400000 */
[----:B------:R-:W-:Y:S01]  /*7a30*/  F2FP.BF16.F32.PACK_AB R45, R7, R3 ;  /* 0x00000003072d723e */ /* 0x000fe200000010ff */
[----:B------:R-:W-:Y:S01]  /*7a40*/  FFMA R4, R35, R21, R4 ;  /* 0x0000001523047223 */ /* 0x000fe20000000004 */
[----:B------:R-:W-:Y:S01]  /*7a50*/  SHF.L.U32 R21, R49, 0x10, RZ ;  /* 0x0000001031157819 */ /* 0x000fe200000006ff */
[C---:B------:R-:W-:Y:S01]  /*7a60*/  FFMA R5, R35.reuse, R20, R5 ;  /* 0x0000001423057223 */ /* 0x040fe20000000005 */
[C---:B------:R-:W-:Y:S01]  /*7a70*/  SHF.L.U32 R20, R48.reuse, 0x10, RZ ;  /* 0x0000001030147819 */ /* 0x040fe200000006ff */
[----:B------:R-:W-:Y:S01]  /*7a80*/  FFMA R6, R35, R37, R6 ;  /* 0x0000002523067223 */ /* 0x000fe20000000006 */
[----:B------:R-:W-:Y:S01]  /*7a90*/  SHF.L.U32 R37, R51, 0x10, RZ ;  /* 0x0000001033257819 */ /* 0x000fe200000006ff */
[----:B------:R-:W-:Y:S01]  /*7aa0*/  FFMA R11, R35, R36, R11 ;  /* 0x00000024230b7223 */ /* 0x000fe2000000000b */
[----:B------:R-:W-:Y:S01]  /*7ab0*/  LOP3.LUT R36, R48, 0xffff0000, RZ, 0xc0, !PT ;  /* 0xffff000030247812 */ /* 0x000fe200078ec0ff */
[----:B------:R-:W-:Y:S01]  /*7ac0*/  FMUL R8, R33, R12 ;  /* 0x0000000c21087220 */ /* 0x000fe20000400000 */
[----:B------:R-:W-:Y:S01]  /*7ad0*/  F2FP.BF16.F32.PACK_AB R46, R5, R4 ;  /* 0x00000004052e723e */ /* 0x000fe200000010ff */
[C---:B------:R-:W-:Y:S01]  /*7ae0*/  FMUL R9, R33.reuse, R13 ;  /* 0x0000000d21097220 */ /* 0x040fe20000400000 */
[----:B------:R-:W-:Y:S01]  /*7af0*/  FMUL R10, R33, R14 ;  /* 0x0000000e210a7220 */ /* 0x000fe20000400000 */
[----:B------:R-:W-:Y:S01]  /*7b00*/  FFMA R8, R35, R20, R8 ;  /* 0x0000001423087223 */ /* 0x000fe20000000008 */
[----:B------:R-:W-:Y:S01]  /*7b10*/  LOP3.LUT R20, R49, 0xffff0000, RZ, 0xc0, !PT ;  /* 0xffff000031147812 */ /* 0x000fe200078ec0ff */
[C---:B------:R-:W-:Y:S01]  /*7b20*/  FFMA R9, R35.reuse, R36, R9 ;  /* 0x0000002423097223 */ /* 0x040fe20000000009 */
[----:B------:R-:W-:Y:S01]  /*7b30*/  FFMA R10, R35, R21, R10 ;  /* 0x00000015230a7223 */ /* 0x000fe2000000000a */
[C---:B------:R-:W-:Y:S01]  /*7b40*/  FMUL R15, R33.reuse, R15 ;  /* 0x0000000f210f7220 */ /* 0x040fe20000400000 */
[C---:B------:R-:W-:Y:S01]  /*7b50*/  SHF.L.U32 R21, R50.reuse, 0x10, RZ ;  /* 0x0000001032157819 */ /* 0x040fe200000006ff */
[C---:B------:R-:W-:Y:S01]  /*7b60*/  FMUL R12, R33.reuse, R16 ;  /* 0x00000010210c7220 */ /* 0x040fe20000400000 */
[----:B------:R-:W-:Y:S01]  /*7b70*/  LOP3.LUT R36, R50, 0xffff0000, RZ, 0xc0, !PT ;  /* 0xffff000032247812 */ /* 0x000fe200078ec0ff */
[C---:B------:R-:W-:Y:S01]  /*7b80*/  FMUL R13, R33.reuse, R17 ;  /* 0x00000011210d7220 */ /* 0x040fe20000400000 */
        /* <DEDUP_REMOVED lines=34> */
.L_x_122:
[----:B------:R-:W-:Y:S05]  /*7db0*/  BSYNC.RECONVERGENT B0 ;  /* 0x0000000000007941 */ /* 0x000fea0003800200 */
.L_x_121:
        /* <DEDUP_REMOVED lines=19> */
.L_x_126:
[----:B------:R-:W-:Y:S05]  /*7ef0*/  BSYNC B0 ;  /* 0x0000000000007941 */ /* 0x000fea0003800000 */
.L_x_125:
[----:B------:R-:W-:Y:S11]  /*7f00*/  ISETP.NE.AND P0, PT, R87, RZ, PT ;  /* 0x000000ff5700720c */ /* 0x000ff60003f05270 */
[----:B------:R-:W-:Y:S02]  /*7f10*/  @!UPT UIADD3 URZ, UPT, UPT, URZ, URZ, URZ ;  /* 0x000000fffffff290 */ /* 0x000fe4000fffe0ff */
[----:B------:R-:W-:Y:S05]  /*7f20*/  @P0 WARPSYNC.ALL ;  /* 0x0000000000000948 */ /* 0x000fea0003800000 */
[----:B------:R4:W1:Y:S04]  /*7f30*/  @P0 LDSM.16.M88.4 R40, [R39+UR50+0x200] ;  /* 0x000200322728083b */ /* 0x0008680008000200 */
[----:B------:R4:W1:Y:S02]  /*7f40*/  @P0 LDSM.16.M88.4 R48, [R2+0x200] ;  /* 0x000200000230083b */ /* 0x0008640000000200 */
.L_x_124:
[----:B------:R-:W-:Y:S05]  /*7f50*/  BSYNC B1 ;  /* 0x0000000000017941 */ /* 0x000fea0003800000 */
.L_x_123:
[----:B--2---:R-:W-:Y:S05]  /*7f60*/  VIADD R0, R34, 0x60 ;  /* 0x0000006022007836 */ /* 0x004fea0000000000 */
        /* <DEDUP_REMOVED lines=9> */
[----:B------:R-:W5:Y:S01]  /*8000*/  LDCU.64 UR6, c[0x4][0x78] ;  /* 0x01000f00ff0677ac */ /* 0x000f620008000a00 */
[----:B----4-:R-:W4:Y:S01]  /*8010*/  LDC.64 R2, c[0x4][R3] ;  /* 0x0100000003027b82 */ /* 0x010f220000000a00 */
[----:B------:R-:W3:Y:S01]  /*8020*/  LDCU.64 UR4, c[0x4][0x10] ;  /* 0x01000200ff0477ac */ /* 0x000ee20008000a00 */
[----:B--2---:R-:W-:Y:S01]  /*8030*/  MOV R5, UR9 ;  /* 0x0000000900057c02 */ /* 0x004fe20008000f00 */
[----:B------:R-:W-:Y:S01]  /*8040*/  IMAD.U32 R4, RZ, RZ, UR8 ;  /* 0x00000008ff047e24 */ /* 0x000fe2000f8e00ff */
[----:B-----5:R-:W-:Y:S01]  /*8050*/  MOV R7, UR7 ;  /* 0x0000000700077c02 */ /* 0x020fe20008000f00 */
[----:B------:R-:W-:Y:S01]  /*8060*/  IMAD.U32 R6, RZ, RZ, UR6 ;  /* 0x00000006ff067e24 */ /* 0x000fe2000f8e00ff */
[----:B---3--:R-:W-:Y:S01]  /*8070*/  MOV R11, UR5 ;  /* 0x00000005000b7c02 */ /* 0x008fe20008000f00 */
[----:B------:R-:W-:Y:S02]  /*8080*/  IMAD.U32 R10, RZ, RZ, UR4 ;  /* 0x00000004ff0a7e24 */ /* 0x000fe4000f8e00ff */
[----:B------:R-:W-:Y:S07]  /*8090*/  LEPC R20, `(.L_x_128) ;  /* 0x000000001014794e */ /* 0x000fee0000000000 */
[----:B-1--4-:R-:W-:Y:S05]  /*80a0*/  CALL.ABS.NOINC R2 ;  /* 0x0000000002007343 */ /* 0x012fea0003c00000 */
.L_x_128:
[----:B------:R-:W-:Y:S01]  /*80b0*/  ISETP.NE.AND P0, PT, R72, RZ, PT ;  /* 0x000000ff4800720c */ /* 0x000fe20003f05270 */
[----:B------:R-:W-:Y:S05]  /*80c0*/  WARPSYNC.ALL ;  /* 0x0000000000007948 */ /* 0x000fea0003800000 */
[----:B------:R-:W-:Y:S01]  /*80d0*/  R2UR UR4, R34 ;  /* 0x00000000220472ca */ /* 0x000fe200000e0000 */
[----:B------:R-:W-:Y:S01]  /*80e0*/  BSSY.RECONVERGENT B0, `(.L_x_129) ;  /* 0x0000053000007945 */ /* 0x000fe20003800200 */
[----:B------:R-:W-:Y:S02]  /*80f0*/  R2UR UR5, R83 ;  /* 0x00000000530572ca */ /* 0x000fe400000e0000 */
[C---:B-1----:R-:W-:Y:S02]  /*8100*/  SHF.L.U32 R20, R40.reuse, 0x10, RZ ;  /* 0x0000001028147819 */ /* 0x042fe400000006ff */
[----:B------:R-:W-:Y:S02]  /*8110*/  LOP3.LUT R36, R40, 0xffff0000, RZ, 0xc0, !PT ;  /* 0xffff000028247812 */ /* 0x000fe400078ec0ff */
[C---:B------:R-:W-:Y:S02]  /*8120*/  SHF.L.U32 R21, R41.reuse, 0x10, RZ ;  /* 0x0000001029157819 */ /* 0x040fe400000006ff */
[----:B------:R-:W-:Y:S02]  /*8130*/  LOP3.LUT R38, R41, 0xffff0000, RZ, 0xc0, !PT ;  /* 0xffff000029267812 */ /* 0x000fe400078ec0ff */
[C---:B------:R-:W-:Y:S01]  /*8140*/  SHF.L.U32 R37, R42.reuse, 0x10, RZ ;  /* 0x000000102a257819 */ /* 0x040fe200000006ff */
[----:B------:R-:W1:Y:S01]  /*8150*/  LDTM.16dp256bit.x4 R4, tmem[UR4+0x60] ;  /* 0x00006004000479ee */ /* 0x000e620008120000 */
[----:B------:R-:W-:Y:S01]  /*8160*/  LOP3.LUT R40, R42, 0xffff0000, RZ, 0xc0, !PT ;  /* 0xffff00002a287812 */ /* 0x000fe200078ec0ff */
[----:B------:R-:W-:Y:S01]  /*8170*/  NOP ;  /* 0x0000000000007918 */ /* 0x000fe20000000000 */
[C---:B----4-:R-:W-:Y:S01]  /*8180*/  SHF.L.U32 R39, R43.reuse, 0x10, RZ ;  /* 0x000000102b277819 */ /* 0x050fe200000006ff */
[----:B------:R-:W-:Y:S01]  /*8190*/  UIADD3 UR5, UPT, UPT, UR5, 0x180, URZ ;  /* 0x0000018005057890 */ /* 0x000fe2000fffe0ff */
[----:B------:R-:W-:Y:S02]  /*81a0*/  LOP3.LUT R41, R43, 0xffff0000, RZ, 0xc0, !PT ;  /* 0xffff00002b297812 */ /* 0x000fe400078ec0ff */
[C---:B------:R-:W-:Y:S01]  /*81b0*/  SHF.L.U32 R42, R48.reuse, 0x10, RZ ;  /* 0x00000010302a7819 */ /* 0x040fe200000006ff */
[----:B------:R-:W-:Y:S01]  /*81c0*/  UPRMT UR5, UR45, 0x654, UR5 ;  /* 0x000006542d057896 */ /* 0x000fe20008000005 */
[----:B------:R-:W-:Y:S02]  /*81d0*/  LOP3.LUT R43, R48, 0xffff0000, RZ, 0xc0, !PT ;  /* 0xffff0000302b7812 */ /* 0x000fe400078ec0ff */
[C---:B------:R-:W-:Y:S02]  /*81e0*/  SHF.L.U32 R44, R49.reuse, 0x10, RZ ;  /* 0x00000010312c7819 */ /* 0x040fe400000006ff */
[----:B------:R-:W-:Y:S02]  /*81f0*/  LOP3.LUT R46, R49, 0xffff0000, RZ, 0xc0, !PT ;  /* 0xffff0000312e7812 */ /* 0x000fe400078ec0ff */
[C---:B------:R-:W-:Y:S02]  /*8200*/  SHF.L.U32 R45, R50.reuse, 0x10, RZ ;  /* 0x00000010322d7819 */ /* 0x040fe400000006ff */
[----:B-1----:R-:W-:Y:S01]  /*8210*/  SYNCS.ARRIVE.TRANS64.RED.A1T0 RZ, [UR5], RZ ;  /* 0x000000ffffff79a7 */ /* 0x002fe20008100405 */
[----:B------:R-:W-:Y:S02]  /*8220*/  LOP3.LUT R48, R50, 0xffff0000, RZ, 0xc0, !PT ;  /* 0xffff000032307812 */ /* 0x000fe400078ec0ff */
[C---:B------:R-:W-:Y:S02]  /*8230*/  SHF.L.U32 R47, R51.reuse, 0x10, RZ ;  /* 0x00000010332f7819 */ /* 0x040fe400000006ff */
[----:B------:R-:W-:Y:S01]  /*8240*/  LOP3.LUT R50, R51, 0xffff0000, RZ, 0xc0, !PT ;  /* 0xffff000033327812 */ /* 0x000fe200078ec0ff */
[C---:B------:R-:W-:Y:S01]  /*8250*/  FMUL R4, R33.reuse, R4 ;  /* 0x0000000421047220 */ /* 0x040fe20000400000 */
[C---:B------:R-:W-:Y:S01]  /*8260*/  FMUL R5, R33.reuse, R5 ;  /* 0x0000000521057220 */ /* 0x040fe20000400000 */
[C---:B------:R-:W-:Y:S01]  /*8270*/  FMUL R6, R33.reuse, R6 ;  /* 0x0000000621067220 */ /* 0x040fe20000400000 */
[----:B------:R-:W-:Y:S01]  /*8280*/  FMUL R7, R33, R7 ;  /* 0x0000000721077220 */ /* 0x000fe20000400000 */
[C---:B------:R-:W-:Y:S01]  /*8290*/  FFMA R4, R35.reuse, R20, R4 ;  /* 0x0000001423047223 */ /* 0x040fe20000000004 */
[C---:B------:R-:W-:Y:S01]  /*82a0*/  FFMA R5, R35.reuse, R36, R5 ;  /* 0x0000002423057223 */ /* 0x040fe20000000005 */
[C---:B------:R-:W-:Y:S01]  /*82b0*/  FFMA R6, R35.reuse, R21, R6 ;  /* 0x0000001523067223 */ /* 0x040fe20000000006 */
[----:B------:R-:W-:Y:S01]  /*82c0*/  FFMA R7, R35, R38, R7 ;  /* 0x0000002623077223 */ /* 0x000fe20000000007 */
[C---:B------:R-:W-:Y:S01]  /*82d0*/  FMUL R8, R33.reuse, R8 ;  /* 0x0000000821087220 */ /* 0x040fe20000400000 */
[----:B------:R-:W-:Y:S01]  /*82e0*/  FMUL R9, R33, R9 ;  /* 0x0000000921097220 */ /* 0x000fe20000400000 */
[----:B------:R-:W-:Y:S01]  /*82f0*/  F2FP.BF16.F32.PACK_AB R88, R5, R4 ;  /* 0x000000040558723e */ /* 0x000fe200000010ff */
[----:B------:R-:W-:Y:S01]  /*8300*/  FMUL R0, R33, R10 ;  /* 0x0000000a21007220 */ /* 0x000fe20000400000 */
[----:B------:R-:W-:Y:S01]  /*8310*/  F2FP.BF16.F32.PACK_AB R89, R7, R6 ;  /* 0x000000060759723e */ /* 0x000fe200000010ff */
[C---:B------:R-:W-:Y:S01]  /*8320*/  FFMA R8, R35.reuse, R37, R8 ;  /* 0x0000002523087223 */ /* 0x040fe20000000008 */
[----:B------:R-:W-:Y:S01]  /*8330*/  FFMA R9, R35, R40, R9 ;  /* 0x0000002823097223 */ /* 0x000fe20000000009 */
[C---:B------:R-:W-:Y:S01]  /*8340*/  FMUL R2, R33.reuse, R11 ;  /* 0x0000000b21027220 */ /* 0x040fe20000400000 */
[C---:B------:R-:W-:Y:S01]  /*8350*/  FMUL R3, R33.reuse, R12 ;  /* 0x0000000c21037220 */ /* 0x040fe20000400000 */
[----:B------:R-:W-:Y:S01]  /*8360*/  FMUL R10, R33, R13 ;  /* 0x0000000d210a7220 */ /* 0x000fe20000400000 */
[----:B------:R-:W-:Y:S01]  /*8370*/  FFMA R0, R35, R39, R0 ;  /* 0x0000002723007223 */ /* 0x000fe20000000000 */
        /* <DEDUP_REMOVED lines=41> */
.L_x_130:
[----:B------:R-:W-:Y:S05]  /*8610*/  BSYNC.RECONVERGENT B0 ;  /* 0x0000000000007941 */ /* 0x000fea0003800200 */
.L_x_129:
[----:B------:R-:W-:Y:S01]  /*8620*/  BAR.SYNC.DEFER_BLOCKING 0x1, 0x80 ;  /* 0x0042000000007b1d */ /* 0x000fe20000010000 */
[----:B------:R-:W-:Y:S01]  /*8630*/  UISETP.NE.AND UP0, UPT, UR52, -0x4, UPT ;  /* 0xfffffffc3400788c */ /* 0x000fe2000bf05270 */
[----:B------:R-:W-:Y:S08]  /*8640*/  IADD3 R0, PT, PT, R30, 0x1, RZ ;  /* 0x000000011e007810 */ /* 0x000ff00007ffe0ff */
[----:B------:R-:W-:Y:S05]  /*8650*/  BRA.U !UP0, `(.L_x_131) ;  /* 0x0000000108247547 */ /* 0x000fea000b800000 */
[----:B------:R-:W-:Y:S01]  /*8660*/  ISETP.NE.AND P0, PT, R81, RZ, PT ;  /* 0x000000ff5100720c */ /* 0x000fe20003f05270 */
[----:B------:R-:W-:Y:S01]  /*8670*/  IMAD.U32 R2, RZ, RZ, UR56 ;  /* 0x00000038ff027e24 */ /* 0x000fe2000f8e00ff */
[----:B------:R-:W-:Y:S04]  /*8680*/  UIADD3 UR56, UPT, UPT, UR56, 0x1, URZ ;  /* 0x0000000138387890 */ /* 0x000fe8000fffe0ff */
[----:B------:R-:W-:Y:S04]  /*8690*/  UISETP.NE.AND UP0, UPT, UR56, 0x4, UPT ;  /* 0x000000043800788c */ /* 0x000fe8000bf05270 */
[----:B------:R-:W-:Y:S03]  /*86a0*/  USEL UR56, UR56, URZ, UP0 ;  /* 0x000000ff38387287 */ /* 0x000fe60008000000 */
[----:B------:R-:W-:Y:S05]  /*86b0*/  @P0 LEA R2, R2, UR50, 0x3 ;  /* 0x0000003202020c11 */ /* 0x000fea000f8e18ff */
[----:B------:R-:W-:Y:S05]  /*86c0*/  @P0 VIADD R3, R2, 0x130 ;  /* 0x0000013002030836 */ /* 0x000fea0000000000 */
[----:B------:R-:W-:Y:S04]  /*86d0*/  @P0 PRMT R3, R92, 0x654, R3 ;  /* 0x000006545c030816 */ /* 0x000fe80000000003 */
[----:B------:R2:W-:Y:S03]  /*86e0*/  @P0 SYNCS.ARRIVE.TRANS64.RED.A1T0 RZ, [R3+URZ], RZ ;  /* 0x000000ff03ff09a7 */ /* 0x0005e600081004ff */
.L_x_131:
[----:B------:R-:W-:Y:S01]  /*86f0*/  ISETP.NE.AND P1, PT, R76, RZ, PT ;  /* 0x000000ff4c00720c */ /* 0x000fe20003f25270 */
[----:B------:R-:W-:Y:S01]  /*8700*/  UIADD3 UR52, UPT, UPT, UR52, 0x4, URZ ;  /* 0x0000000434347890 */ /* 0x000fe2000fffe0ff */
[----:B------:R-:W-:Y:S01]  /*8710*/  ISETP.NE.AND P0, PT, R0, 0x2, PT ;  /* 0x000000020000780c */ /* 0x000fe20003f05270 */
[----:B------:R-:W-:Y:S01]  /*8720*/  UMOV UR57, UR51 ;  /* 0x0000003300397c82 */ /* 0x000fe20008000000 */
[----:B------:R-:W-:Y:S01]  /*8730*/  LOP3.LUT R68, R68, 0x1, RZ, 0x3c, !PT ;  /* 0x0000000144447812 */ /* 0x000fe200078e3cff */
[----:B------:R-:W-:Y:S01]  /*8740*/  IMAD.IADD R16, R29, 0x1, R62 ;  /* 0x000000011d107824 */ /* 0x000fe200078e023e */
[----:B------:R-:W-:Y:S01]  /*8750*/  SEL R2, RZ, 0x1, P0 ;  /* 0x00000001ff027807 */ /* 0x000fe20000000000 */
[----:B------:R-:W-:Y:S01]  /*8760*/  IMAD.IADD R19, R31, 0x1, R64 ;  /* 0x000000011f137824 */ /* 0x000fe200078e0240 */
[----:B------:R-:W-:Y:S02]  /*8770*/  SEL R30, R0, RZ, P0 ;  /* 0x000000ff001e7207 */ /* 0x000fe40000000000 */
[----:B------:R-:W-:Y:S03]  /*8780*/  LOP3.LUT R69, R69, R2, RZ, 0x3c, !PT ;  /* 0x0000000245457212 */ /* 0x000fe600078e3cff */
[----:B------:R-:W-:Y:S05]  /*8790*/  @P1 BRA `(.L_x_132) ;  /* 0xffffffd000041947 */ /* 0x000fea000383ffff */
[----:B------:R-:W-:-:S09]  /*87a0*/  UISETP.NE.AND UP0, UPT, UR53, URZ, UPT ;  /* 0x000000ff3500728c */ /* 0x000fd2000bf05270 */
[----:B------:R-:W-:Y:S05]  /*87b0*/  BRA.U !UP0, `(.L_x_133) ;  /* 0x0000000108487547 */ /* 0x000fea000b800000 */
[----:B------:R-:W4:Y:S02]  /*87c0*/  LDCU.64 UR4, c[0x0][0x890] ;  /* 0x00011200ff0477ac */ /* 0x000f240008000a00 */
[----:B----4-:R-:W-:-:S04]  /*87d0*/  UISETP.NE.U32.AND UP0, UPT, UR4, URZ, UPT ;  /* 0x000000ff0400728c */ /* 0x010fc8000bf05070 */
[----:B------:R-:W-:-:S09]  /*87e0*/  UISETP.NE.AND.EX UP0, UPT, UR5, URZ, UPT, UP0 ;  /* 0x000000ff0500728c */ /* 0x000fd2000bf05300 */
[----:B------:R-:W-:Y:S05]  /*87f0*/  BRA.U UP0, `(.L_x_134) ;  /* 0x00000001000c7547 */ /* 0x000fea000b800000 */
[----:B------:R-:W-:-:S13]  /*8800*/  FSETP.NEU.AND P0, PT, R35, RZ, PT ;  /* 0x000000ff2300720b */ /* 0x000fda0003f0d000 */
[----:B------:R-:W-:Y:S05]  /*8810*/  @!P0 EXIT ;  /* 0x000000000000894d */ /* 0x000fea0003800000 */
[----:B------:R-:W-:Y:S05]  /*8820*/  BRA `(.L_x_133) ;  /* 0x00000000002c7947 */ /* 0x000fea0003800000 */
.L_x_134:
[----:B------:R-:W-:Y:S01]  /*8830*/  ISETP.NE.AND P0, PT, R80, RZ, PT ;  /* 0x000000ff5000720c */ /* 0x000fe20003f05270 */
[----:B------:R-:W-:-:S12]  /*8840*/  BSSY.RECONVERGENT B0, `(.L_x_133) ;  /* 0x0000009000007945 */ /* 0x000fd80003800200 */
[----:B------:R-:W-:Y:S05]  /*8850*/  @P0 BRA `(.L_x_135) ;  /* 0x0000000000140947 */ /* 0x000fea0003800000 */
[----:B------:R-:W4:Y:S02]  /*8860*/  LDCU.64 UR4, c[0x0][0x888] ;  /* 0x00011100ff0477ac */ /* 0x000f240008000a00 */
[----:B----4-:R-:W-:-:S04]  /*8870*/  ISETP.NE.U32.AND P0, PT, RZ, UR4, PT ;  /* 0x00000004ff007c0c */ /* 0x010fc8000bf05070 */
[----:B------:R-:W-:-:S13]  /*8880*/  ISETP.NE.AND.EX P0, PT, RZ, UR5, PT, P0 ;  /* 0x00000005ff007c0c */ /* 0x000fda000bf05300 */
[----:B------:R-:W-:Y:S05]  /*8890*/  @!P0 EXIT ;  /* 0x000000000000894d */ /* 0x000fea0003800000 */
[----:B------:R-:W-:Y:S05]  /*88a0*/  BRA `(.L_x_136) ;  /* 0x0000000000087947 */ /* 0x000fea0003800000 */
.L_x_135:
[----:B------:R-:W-:-:S13]  /*88b0*/  FSETP.NEU.AND P0, PT, R35, RZ, PT ;  /* 0x000000ff2300720b */ /* 0x000fda0003f0d000 */
[----:B------:R-:W-:Y:S05]  /*88c0*/  @!P0 EXIT ;  /* 0x000000000000894d */ /* 0x000fea0003800000 */
.L_x_136:
[----:B------:R-:W-:Y:S05]  /*88d0*/  BSYNC.RECONVERGENT B0 ;  /* 0x0000000000007941 */ /* 0x000fea0003800200 */
.L_x_133:
[----:B------:R-:W-:Y:S01]  /*88e0*/  ULEA UR4, UR56, UR50, 0x3 ;  /* 0x0000003238047291 */ /* 0x000fe2000f8e18ff */
[----:B------:R-:W-:-:S04]  /*88f0*/  DEPBAR.LE SB0, 0x0 ;  /* 0x000080000000791a */ /* 0x000fc80000000000 */
[----:B------:R-:W-:-:S04]  /*8900*/  UIADD3 UR4, UPT, UPT, UR4, 0x130, URZ ;  /* 0x0000013004047890 */ /* 0x000fc8000fffe0ff */
[----:B------:R-:W-:-:S09]  /*8910*/  UPRMT UR4, UR45, 0x654, UR4 ;  /* 0x000006542d047896 */ /* 0x000fd20008000004 */
[----:B------:R-:W-:Y:S01]  /*8920*/  SYNCS.ARRIVE.TRANS64.RED.A1T0 RZ, [UR4], RZ ;  /* 0x000000ffffff79a7 */ /* 0x000fe20008100404 */
[----:B------:R-:W-:Y:S05]  /*8930*/  EXIT ;  /* 0x000000000000794d */ /* 0x000fea0003800000 */
.L_x_20:
[----:B------:R-:W-:Y:S07]  /*8940*/  MOV R2, UR9 ;  /* 0x0000000900027c02 */ /* 0x000fee0008000f00 */
.L_x_137:
[----:B-1----:R1:W2:Y:S02]  /*8950*/  SYNCS.PHASECHK.TRANS64.TRYWAIT P1, [R2+URZ+0x88], R5 ;  /* 0x00008805020075a7 */ /* 0x0022a400080211ff */
[----:B--2---:R-:W-:Y:S05]  /*8960*/  @!P1 NANOSLEEP.SYNCS 0x989680 ;  /* 0x009896800000995d */ /* 0x004fea0003900000 */
[----:B------:R-:W2:Y:S02]  /*8970*/  @!P1 SYNCS.PHASECHK.TRANS64 P1, [R2+URZ+0x88], R5 ;  /* 0x00008805020095a7 */ /* 0x000ea400080210ff */
[----:B--2---:R-:W-:Y:S05]  /*8980*/  @!P1 BRA `(.L_x_137) ;  /* 0xfffffffc00f09947 */ /* 0x004fea000383ffff */
[----:B------:R-:W-:Y:S05]  /*8990*/  BRA `(.L_x_19) ;  /* 0xffffff8c00f47947 */ /* 0x000fea000383ffff */
.L_x_26:
[----:B------:R-:W-:Y:S07]  /*89a0*/  MOV R2, UR9 ;  /* 0x0000000900027c02 */ /* 0x000fee0008000f00 */
.L_x_138:
[----:B-1----:R1:W2:Y:S02]  /*89b0*/  SYNCS.PHASECHK.TRANS64.TRYWAIT P0, [R2+URZ+0x88], R5 ;  /* 0x00008805020075a7 */ /* 0x0022a400080011ff */
[----:B--2---:R-:W-:Y:S05]  /*89c0*/  @!P0 NANOSLEEP.SYNCS 0x989680 ;  /* 0x009896800000895d */ /* 0x004fea0003900000 */
[----:B------:R-:W2:Y:S02]  /*89d0*/  @!P0 SYNCS.PHASECHK.TRANS64 P0, [R2+URZ+0x88], R5 ;  /* 0x00008805020085a7 */ /* 0x000ea400080010ff */
[----:B--2---:R-:W-:Y:S05]  /*89e0*/  @!P0 BRA `(.L_x_138) ;  /* 0xfffffffc00f08947 */ /* 0x004fea000383ffff */
[----:B------:R-:W-:Y:S05]  /*89f0*/  BRA `(.L_x_25) ;  /* 0xffffff94005c7947 */ /* 0x000fea000383ffff */
.L_x_30:
[----:B-1----:R-:W-:-:S07]  /*8a00*/  MOV R2, UR22 ;  /* 0x0000001600027c02 */ /* 0x002fce0008000f00 */
.L_x_139:
[----:B-1----:R1:W4:Y:S02]  /*8a10*/  SYNCS.PHASECHK.TRANS64.TRYWAIT P0, [R2+URZ+0x160], R3 ;  /* 0x00016003020075a7 */ /* 0x00232400080011ff */
[----:B----4-:R-:W-:Y:S05]  /*8a20*/  @!P0 NANOSLEEP.SYNCS 0x989680 ;  /* 0x009896800000895d */ /* 0x010fea0003900000 */
[----:B------:R-:W4:Y:S02]  /*8a30*/  @!P0 SYNCS.PHASECHK.TRANS64 P0, [R2+URZ+0x160], R3 ;  /* 0x00016003020085a7 */ /* 0x000f2400080010ff */
[----:B----4-:R-:W-:Y:S05]  /*8a40*/  @!P0 BRA `(.L_x_139) ;  /* 0xfffffffc00f08947 */ /* 0x010fea000383ffff */
[----:B------:R-:W-:Y:S05]  /*8a50*/  BRA `(.L_x_140) ;  /* 0xffffff9800207947 */ /* 0x000fea000383ffff */
.L_x_34:
[----:B------:R-:W-:-:S07]  /*8a60*/  MOV R0, UR4 ;  /* 0x0000000400007c02 */ /* 0x000fce0008000f00 */
.L_x_141:
[----:B-1----:R1:W4:Y:S02]  /*8a70*/  SYNCS.PHASECHK.TRANS64.TRYWAIT P0, [R0+URZ], R3 ;  /* 0x00000003000075a7 */ /* 0x00232400080011ff */
[----:B----4-:R-:W-:Y:S05]  /*8a80*/  @!P0 NANOSLEEP.SYNCS 0x989680 ;  /* 0x009896800000895d */ /* 0x010fea0003900000 */
[----:B------:R-:W4:Y:S02]  /*8a90*/  @!P0 SYNCS.PHASECHK.TRANS64 P0, [R0+URZ], R3 ;  /* 0x00000003000085a7 */ /* 0x000f2400080010ff */
[----:B----4-:R-:W-:Y:S05]  /*8aa0*/  @!P0 BRA `(.L_x_141) ;  /* 0xfffffffc00f08947 */ /* 0x010fea000383ffff */
[----:B------:R-:W-:Y:S05]  /*8ab0*/  BRA `(.L_x_142) ;  /* 0xffffff9c00787947 */ /* 0x000fea000383ffff */
.L_x_35:
[----:B------:R-:W-:-:S07]  /*8ac0*/  MOV R0, UR4 ;  /* 0x0000000400007c02 */ /* 0x000fce0008000f00 */
.L_x_143:
[----:B-1----:R1:W4:Y:S02]  /*8ad0*/  SYNCS.PHASECHK.TRANS64.TRYWAIT P0, [R0+URZ], R3 ;  /* 0x00000003000075a7 */ /* 0x00232400080011ff */
[----:B----4-:R-:W-:Y:S05]  /*8ae0*/  @!P0 NANOSLEEP.SYNCS 0x989680 ;  /* 0x009896800000895d */ /* 0x010fea0003900000 */
[----:B------:R-:W4:Y:S02]  /*8af0*/  @!P0 SYNCS.PHASECHK.TRANS64 P0, [R0+URZ], R3 ;  /* 0x00000003000085a7 */ /* 0x000f2400080010ff */
[----:B----4-:R-:W-:Y:S05]  /*8b00*/  @!P0 BRA `(.L_x_143) ;  /* 0xfffffffc00f08947 */ /* 0x010fea000383ffff */
[----:B------:R-:W-:Y:S05]  /*8b10*/  BRA `(.L_x_144) ;  /* 0xffffff9c00887947 */ /* 0x000fea000383ffff */
.L_x_36:
[----:B------:R-:W-:-:S07]  /*8b20*/  MOV R0, UR4 ;  /* 0x0000000400007c02 */ /* 0x000fce0008000f00 */
.L_x_145:
[----:B-1----:R1:W4:Y:S02]  /*8b30*/  SYNCS.PHASECHK.TRANS64.TRYWAIT P0, [R0+URZ], R3 ;  /* 0x00000003000075a7 */ /* 0x00232400080011ff */
[----:B----4-:R-:W-:Y:S05]  /*8b40*/  @!P0 NANOSLEEP.SYNCS 0x989680 ;  /* 0x009896800000895d */ /* 0x010fea0003900000 */
[----:B------:R-:W4:Y:S02]  /*8b50*/  @!P0 SYNCS.PHASECHK.TRANS64 P0, [R0+URZ], R3 ;  /* 0x00000003000085a7 */ /* 0x000f2400080010ff */
[----:B----4-:R-:W-:Y:S05]  /*8b60*/  @!P0 BRA `(.L_x_145) ;  /* 0xfffffffc00f08947 */ /* 0x010fea000383ffff */
[----:B------:R-:W-:Y:S05]  /*8b70*/  BRA `(.L_x_146) ;  /* 0xffffff9c00987947 */ /* 0x000fea000383ffff */
.L_x_37:
[----:B------:R-:W-:-:S07]  /*8b80*/  MOV R0, UR4 ;  /* 0x0000000400007c02 */ /* 0x000fce0008000f00 */
.L_x_147:
[----:B-1----:R1:W4:Y:S02]  /*8b90*/  SYNCS.PHASECHK.TRANS64.TRYWAIT P0, [R0+URZ], R3 ;  /* 0x00000003000075a7 */ /* 0x00232400080011ff */
[----:B----4-:R-:W-:Y:S05]  /*8ba0*/  @!P0 NANOSLEEP.SYNCS 0x989680 ;  /* 0x009896800000895d */ /* 0x010fea0003900000 */
[----:B------:R-:W4:Y:S02]  /*8bb0*/  @!P0 SYNCS.PHASECHK.TRANS64 P0, [R0+URZ], R3 ;  /* 0x00000003000085a7 */ /* 0x000f2400080010ff */
[----:B----4-:R-:W-:Y:S05]  /*8bc0*/  @!P0 BRA `(.L_x_147) ;  /* 0xfffffffc00f08947 */ /* 0x010fea000383ffff */
[----:B------:R-:W-:Y:S05]  /*8bd0*/  BRA `(.L_x_148) ;  /* 0xffffff9c00a87947 */ /* 0x000fea000383ffff */
.L_x_38:
[----:B------:R-:W-:-:S07]  /*8be0*/  MOV R0, UR4 ;  /* 0x0000000400007c02 */ /* 0x000fce0008000f00 */
.L_x_149:
[----:B-1----:R1:W4:Y:S02]  /*8bf0*/  SYNCS.PHASECHK.TRANS64.TRYWAIT P0, [R0+URZ], R3 ;  /* 0x00000003000075a7 */ /* 0x00232400080011ff */
[----:B----4-:R-:W-:Y:S05]  /*8c00*/  @!P0 NANOSLEEP.SYNCS 0x989680 ;  /* 0x009896800000895d */ /* 0x010fea0003900000 */
[----:B------:R-:W4:Y:S02]  /*8c10*/  @!P0 SYNCS.PHASECHK.TRANS64 P0, [R0+URZ], R3 ;  /* 0x00000003000085a7 */ /* 0x000f2400080010ff */
[----:B----4-:R-:W-:Y:S05]  /*8c20*/  @!P0 BRA `(.L_x_149) ;  /* 0xfffffffc00f08947 */ /* 0x010fea000383ffff */
[----:B------:R-:W-:Y:S05]  /*8c30*/  BRA `(.L_x_150) ;  /* 0xffffff9c00b87947 */ /* 0x000fea000383ffff */
.L_x_39:
[----:B------:R-:W-:-:S07]  /*8c40*/  MOV R0, UR4 ;  /* 0x0000000400007c02 */ /* 0x000fce0008000f00 */
.L_x_151:
[----:B-1----:R1:W4:Y:S02]  /*8c50*/  SYNCS.PHASECHK.TRANS64.TRYWAIT P0, [R0+URZ], R3 ;  /* 0x00000003000075a7 */ /* 0x00232400080011ff */
[----:B----4-:R-:W-:Y:S05]  /*8c60*/  @!P0 NANOSLEEP.SYNCS 0x989680 ;  /* 0x009896800000895d */ /* 0x010fea0003900000 */
[----:B------:R-:W4:Y:S02]  /*8c70*/  @!P0 SYNCS.PHASECHK.TRANS64 P0, [R0+URZ], R3 ;  /* 0x00000003000085a7 */ /* 0x000f2400080010ff */
[----:B----4-:R-:W-:Y:S05]  /*8c80*/  @!P0 BRA `(.L_x_151) ;  /* 0xfffffffc00f08947 */ /* 0x010fea000383ffff */
[----:B------:R-:W-:Y:S05]  /*8c90*/  BRA `(.L_x_152) ;  /* 0xffffff9c00c87947 */ /* 0x000fea000383ffff */
.L_x_40:
[----:B------:R-:W-:-:S07]  /*8ca0*/  MOV R0, UR4 ;  /* 0x0000000400007c02 */ /* 0x000fce0008000f00 */
.L_x_153:
[----:B-1----:R1:W4:Y:S02]  /*8cb0*/  SYNCS.PHASECHK.TRANS64.TRYWAIT P0, [R0+URZ], R3 ;  /* 0x00000003000075a7 */ /* 0x00232400080011ff */
[----:B----4-:R-:W-:Y:S05]  /*8cc0*/  @!P0 NANOSLEEP.SYNCS 0x989680 ;  /* 0x009896800000895d */ /* 0x010fea0003900000 */
[----:B------:R-:W4:Y:S02]  /*8cd0*/  @!P0 SYNCS.PHASECHK.TRANS64 P0, [R0+URZ], R3 ;  /* 0x00000003000085a7 */ /* 0x000f2400080010ff */
[----:B----4-:R-:W-:Y:S05]  /*8ce0*/  @!P0 BRA `(.L_x_153) ;  /* 0xfffffffc00f08947 */ /* 0x010fea000383ffff */
[----:B------:R-:W-:Y:S05]  /*8cf0*/  BRA `(.L_x_154) ;  /* 0xffffff9c00d87947 */ /* 0x000fea000383ffff */
.L_x_41:
[----:B------:R-:W-:-:S07]  /*8d00*/  MOV R0, UR4 ;  /* 0x0000000400007c02 */ /* 0x000fce0008000f00 */
.L_x_155:
[----:B-1----:R1:W4:Y:S02]  /*8d10*/  SYNCS.PHASECHK.TRANS64.TRYWAIT P0, [R0+URZ], R3 ;  /* 0x00000003000075a7 */ /* 0x00232400080011ff */
[----:B----4-:R-:W-:Y:S05]  /*8d20*/  @!P0 NANOSLEEP.SYNCS 0x989680 ;  /* 0x009896800000895d */ /* 0x010fea0003900000 */
[----:B------:R-:W4:Y:S02]  /*8d30*/  @!P0 SYNCS.PHASECHK.TRANS64 P0, [R0+URZ], R3 ;  /* 0x00000003000085a7 */ /* 0x000f2400080010ff */
[----:B----4-:R-:W-:Y:S05]  /*8d40*/  @!P0 BRA `(.L_x_155) ;  /* 0xfffffffc00f08947 */ /* 0x010fea000383ffff */
[----:B------:R-:W-:Y:S05]  /*8d50*/  BRA `(.L_x_156) ;  /* 0xffffff9c00e87947 */ /* 0x000fea000383ffff */
.L_x_42:
[----:B------:R-:W-:-:S07]  /*8d60*/  MOV R0, UR4 ;  /* 0x0000000400007c02 */ /* 0x000fce0008000f00 */
.L_x_157:
[----:B-1----:R1:W4:Y:S02]  /*8d70*/  SYNCS.PHASECHK.TRANS64.TRYWAIT P0, [R0+URZ], R3 ;  /* 0x00000003000075a7 */ /* 0x00232400080011ff */
[----:B----4-:R-:W-:Y:S05]  /*8d80*/  @!P0 NANOSLEEP.SYNCS 0x989680 ;  /* 0x009896800000895d */ /* 0x010fea0003900000 */
[----:B------:R-:W4:Y:S02]  /*8d90*/  @!P0 SYNCS.PHASECHK.TRANS64 P0, [R0+URZ], R3 ;  /* 0x00000003000085a7 */ /* 0x000f2400080010ff */
[----:B----4-:R-:W-:Y:S05]  /*8da0*/  @!P0 BRA `(.L_x_157) ;  /* 0xfffffffc00f08947 */ /* 0x010fea000383ffff */
[----:B------:R-:W-:Y:S05]  /*8db0*/  BRA `(.L_x_158) ;  /* 0xffffff9c00f87947 */ /* 0x000fea000383ffff */
.L_x_43:
[----:B------:R-:W-:-:S07]  /*8dc0*/  MOV R0, UR4 ;  /* 0x0000000400007c02 */ /* 0x000fce0008000f00 */
.L_x_159:
[----:B-1----:R1:W4:Y:S02]  /*8dd0*/  SYNCS.PHASECHK.TRANS64.TRYWAIT P0, [R0+URZ], R3 ;  /* 0x00000003000075a7 */ /* 0x00232400080011ff */
[----:B----4-:R-:W-:Y:S05]  /*8de0*/  @!P0 NANOSLEEP.SYNCS 0x989680 ;  /* 0x009896800000895d */ /* 0x010fea0003900000 */
[----:B------:R-:W4:Y:S02]  /*8df0*/  @!P0 SYNCS.PHASECHK.TRANS64 P0, [R0+URZ], R3 ;  /* 0x00000003000085a7 */ /* 0x000f2400080010ff */
[----:B----4-:R-:W-:Y:S05]  /*8e00*/  @!P0 BRA `(.L_x_159) ;  /* 0xfffffffc00f08947 */ /* 0x010fea000383ffff */
[----:B------:R-:W-:Y:S05]  /*8e10*/  BRA `(.L_x_160) ;  /* 0xffffffa000087947 */ /* 0x000fea000383ffff */
.L_x_44:
[----:B------:R-:W-:-:S07]  /*8e20*/  MOV R0, UR4 ;  /* 0x0000000400007c02 */ /* 0x000fce0008000f00 */
.L_x_161:
[----:B-1----:R1:W4:Y:S02]  /*8e30*/  SYNCS.PHASECHK.TRANS64.TRYWAIT P0, [R0+URZ], R3 ;  /* 0x00000003000075a7 */ /* 0x00232400080011ff */
[----:B----4-:R-:W-:Y:S05]  /*8e40*/  @!P0 NANOSLEEP.SYNCS 0x989680 ;  /* 0x009896800000895d */ /* 0x010fea0003900000 */
[----:B------:R-:W4:Y:S02]  /*8e50*/  @!P0 SYNCS.PHASECHK.TRANS64 P0, [R0+URZ], R3 ;  /* 0x00000003000085a7 */ /* 0x000f2400080010ff */
[----:B----4-:R-:W-:Y:S05]  /*8e60*/  @!P0 BRA `(.L_x_161) ;  /* 0xfffffffc00f08947 */ /* 0x010fea000383ffff */
[----:B------:R-:W-:Y:S05]  /*8e70*/  BRA `(.L_x_162) ;  /* 0xffffffa000187947 */ /* 0x000fea000383ffff */
.L_x_45:
[----:B------:R-:W-:-:S07]  /*8e80*/  MOV R0, UR4 ;  /* 0x0000000400007c02 */ /* 0x000fce0008000f00 */
.L_x_163:
[----:B-1----:R1:W4:Y:S02]  /*8e90*/  SYNCS.PHASECHK.TRANS64.TRYWAIT P0, [R0+URZ], R3 ;  /* 0x00000003000075a7 */ /* 0x00232400080011ff */
[----:B----4-:R-:W-:Y:S05]  /*8ea0*/  @!P0 NANOSLEEP.SYNCS 0x989680 ;  /* 0x009896800000895d */ /* 0x010fea0003900000 */
[----:B------:R-:W4:Y:S02]  /*8eb0*/  @!P0 SYNCS.PHASECHK.TRANS64 P0, [R0+URZ], R3 ;  /* 0x00000003000085a7 */ /* 0x000f2400080010ff */
[----:B----4-:R-:W-:Y:S05]  /*8ec0*/  @!P0 BRA `(.L_x_163) ;  /* 0xfffffffc00f08947 */ /* 0x010fea000383ffff */
[----:B------:R-:W-:Y:S05]  /*8ed0*/  BRA `(.L_x_164) ;  /* 0xffffffa000287947 */ /* 0x000fea000383ffff */
.L_x_46:
[----:B------:R-:W-:-:S07]  /*8ee0*/  MOV R0, UR4 ;  /* 0x0000000400007c02 */ /* 0x000fce0008000f00 */
.L_x_165:
[----:B-1----:R1:W4:Y:S02]  /*8ef0*/  SYNCS.PHASECHK.TRANS64.TRYWAIT P0, [R0+URZ], R3 ;  /* 0x00000003000075a7 */ /* 0x00232400080011ff */
[----:B----4-:R-:W-:Y:S05]  /*8f00*/  @!P0 NANOSLEEP.SYNCS 0x989680 ;  /* 0x009896800000895d */ /* 0x010fea0003900000 */
[----:B------:R-:W4:Y:S02]  /*8f10*/  @!P0 SYNCS.PHASECHK.TRANS64 P0, [R0+URZ], R3 ;  /* 0x00000003000085a7 */ /* 0x000f2400080010ff */
[----:B----4-:R-:W-:Y:S05]  /*8f20*/  @!P0 BRA `(.L_x_165) ;  /* 0xfffffffc00f08947 */ /* 0x010fea000383ffff */
[----:B------:R-:W-:Y:S05]  /*8f30*/  BRA `(.L_x_166) ;  /* 0xffffffa000387947 */ /* 0x000fea000383ffff */
.L_x_47:
[----:B------:R-:W-:-:S07]  /*8f40*/  MOV R0, UR4 ;  /* 0x0000000400007c02 */ /* 0x000fce0008000f00 */
.L_x_167:
[----:B-1----:R1:W4:Y:S02]  /*8f50*/  SYNCS.PHASECHK.TRANS64.TRYWAIT P0, [R0+URZ], R3 ;  /* 0x00000003000075a7 */ /* 0x00232400080011ff */
[----:B----4-:R-:W-:Y:S05]  /*8f60*/  @!P0 NANOSLEEP.SYNCS 0x989680 ;  /* 0x009896800000895d */ /* 0x010fea0003900000 */
[----:B------:R-:W4:Y:S02]  /*8f70*/  @!P0 SYNCS.PHASECHK.TRANS64 P0, [R0+URZ], R3 ;  /* 0x00000003000085a7 */ /* 0x000f2400080010ff */
[----:B----4-:R-:W-:Y:S05]  /*8f80*/  @!P0 BRA `(.L_x_167) ;  /* 0xfffffffc00f08947 */ /* 0x010fea000383ffff */
[----:B------:R-:W-:Y:S05]  /*8f90*/  BRA `(.L_x_168) ;  /* 0xffffffa000487947 */ /* 0x000fea000383ffff */
.L_x_48:
[----:B------:R-:W-:-:S07]  /*8fa0*/  MOV R0, UR4 ;  /* 0x0000000400007c02 */ /* 0x000fce0008000f00 */
.L_x_169:
[----:B-1----:R1:W4:Y:S02]  /*8fb0*/  SYNCS.PHASECHK.TRANS64.TRYWAIT P0, [R0+URZ], R3 ;  /* 0x00000003000075a7 */ /* 0x00232400080011ff */
[----:B----4-:R-:W-:Y:S05]  /*8fc0*/  @!P0 NANOSLEEP.SYNCS 0x989680 ;  /* 0x009896800000895d */ /* 0x010fea0003900000 */
[----:B------:R-:W4:Y:S02]  /*8fd0*/  @!P0 SYNCS.PHASECHK.TRANS64 P0, [R0+URZ], R3 ;  /* 0x00000003000085a7 */ /* 0x000f2400080010ff */
[----:B----4-:R-:W-:Y:S05]  /*8fe0*/  @!P0 BRA `(.L_x_169) ;  /* 0xfffffffc00f08947 */ /* 0x010fea000383ffff */
[----:B------:R-:W-:Y:S05]  /*8ff0*/  BRA `(.L_x_170) ;  /* 0xffffffa000587947 */ /* 0x000fea000383ffff */
.L_x_49:
[----:B------:R-:W-:-:S07]  /*9000*/  MOV R0, UR4 ;  /* 0x0000000400007c02 */ /* 0x000fce0008000f00 */
.L_x_171:
[----:B-1----:R1:W4:Y:S02]  /*9010*/  SYNCS.PHASECHK.TRANS64.TRYWAIT P0, [R0+URZ], R3 ;  /* 0x00000003000075a7 */ /* 0x00232400080011ff */
[----:B----4-:R-:W-:Y:S05]  /*9020*/  @!P0 NANOSLEEP.SYNCS 0x989680 ;  /* 0x009896800000895d */ /* 0x010fea0003900000 */
[----:B------:R-:W4:Y:S02]  /*9030*/  @!P0 SYNCS.PHASECHK.TRANS64 P0, [R0+URZ], R3 ;  /* 0x00000003000085a7 */ /* 0x000f2400080010ff */
[----:B----4-:R-:W-:Y:S05]  /*9040*/  @!P0 BRA `(.L_x_171) ;  /* 0xfffffffc00f08947 */ /* 0x010fea000383ffff */
[----:B------:R-:W-:Y:S05]  /*9050*/  BRA `(.L_x_172) ;  /* 0xffffffa000687947 */ /* 0x000fea000383ffff */
.L_x_52:
[----:B------:R-:W-:-:S07]  /*9060*/  MOV R4, UR45 ;  /* 0x0000002d00047c02 */ /* 0x000fce0008000f00 */
.L_x_173:
[----:B-1----:R1:W2:Y:S02]  /*9070*/  SYNCS.PHASECHK.TRANS64.TRYWAIT P1, [R4+URZ+0x168], R7 ;  /* 0x00016807040075a7 */ /* 0x0022a400080211ff */
[----:B--2---:R-:W-:Y:S05]  /*9080*/  @!P1 NANOSLEEP.SYNCS 0x989680 ;  /* 0x009896800000995d */ /* 0x004fea0003900000 */
[----:B------:R-:W2:Y:S02]  /*9090*/  @!P1 SYNCS.PHASECHK.TRANS64 P1, [R4+URZ+0x168], R7 ;  /* 0x00016807040095a7 */ /* 0x000ea400080210ff */
[----:B--2---:R-:W-:Y:S05]  /*90a0*/  @!P1 BRA `(.L_x_173) ;  /* 0xfffffffc00f09947 */ /* 0x004fea000383ffff */
[----:B------:R-:W-:Y:S05]  /*90b0*/  BRA `(.L_x_174) ;  /* 0xffffffa000d07947 */ /* 0x000fea000383ffff */
.L_x_53:
[----:B-1----:R-:W-:-:S07]  /*90c0*/  MOV R4, UR45 ;  /* 0x0000002d00047c02 */ /* 0x002fce0008000f00 */
.L_x_175:
[----:B-1----:R1:W2:Y:S02]  /*90d0*/  SYNCS.PHASECHK.TRANS64.TRYWAIT P1, [R4+URZ+0x160], R5 ;  /* 0x00016005040075a7 */ /* 0x0022a400080211ff */
[----:B--2---:R-:W-:Y:S05]  /*90e0*/  @!P1 NANOSLEEP.SYNCS 0x989680 ;  /* 0x009896800000995d */ /* 0x004fea0003900000 */
[----:B------:R-:W2:Y:S02]  /*90f0*/  @!P1 SYNCS.PHASECHK.TRANS64 P1, [R4+URZ+0x160], R5 ;  /* 0x00016005040095a7 */ /* 0x000ea400080210ff */
[----:B--2---:R-:W-:Y:S05]  /*9100*/  @!P1 BRA `(.L_x_175) ;  /* 0xfffffffc00f09947 */ /* 0x004fea000383ffff */
[----:B------:R-:W-:Y:S05]  /*9110*/  BRA `(.L_x_176) ;  /* 0xffffffa000d87947 */ /* 0x000fea000383ffff */
.L_x_61:
[----:B------:R-:W-:-:S07]  /*9120*/  MOV R0, UR6 ;  /* 0x0000000600007c02 */ /* 0x000fce0008000f00 */
.L_x_177:
[----:B-1----:R1:W2:Y:S02]  /*9130*/  SYNCS.PHASECHK.TRANS64.TRYWAIT P0, [R0+URZ+0x160], R5 ;  /* 0x00016005000075a7 */ /* 0x0022a400080011ff */
[----:B--2---:R-:W-:Y:S05]  /*9140*/  @!P0 NANOSLEEP.SYNCS 0x989680 ;  /* 0x009896800000895d */ /* 0x004fea0003900000 */
[----:B------:R-:W2:Y:S02]  /*9150*/  @!P0 SYNCS.PHASECHK.TRANS64 P0, [R0+URZ+0x160], R5 ;  /* 0x00016005000085a7 */ /* 0x000ea400080010ff */
[----:B--2---:R-:W-:Y:S05]  /*9160*/  @!P0 BRA `(.L_x_177) ;  /* 0xfffffffc00f08947 */ /* 0x004fea000383ffff */
[----:B------:R-:W-:Y:S05]  /*9170*/  BRA `(.L_x_178) ;  /* 0xffffffa8004c7947 */ /* 0x000fea000383ffff */
.L_x_62:
[----:B------:R-:W-:-:S07]  /*9180*/  MOV R5, UR8 ;  /* 0x0000000800057c02 */ /* 0x000fce0008000f00 */
.L_x_179:
[----:B-1----:R1:W2:Y:S02]  /*9190*/  SYNCS.PHASECHK.TRANS64.TRYWAIT P0, [R5+URZ+0x180], R0 ;  /* 0x00018000050075a7 */ /* 0x0022a400080011ff */
[----:B--2---:R-:W-:Y:S05]  /*91a0*/  @!P0 NANOSLEEP.SYNCS 0x989680 ;  /* 0x009896800000895d */ /* 0x004fea0003900000 */
[----:B------:R-:W2:Y:S02]  /*91b0*/  @!P0 SYNCS.PHASECHK.TRANS64 P0, [R5+URZ+0x180], R0 ;  /* 0x00018000050085a7 */ /* 0x000ea400080010ff */
[----:B--2---:R-:W-:Y:S05]  /*91c0*/  @!P0 BRA `(.L_x_179) ;  /* 0xfffffffc00f08947 */ /* 0x004fea000383ffff */
[----:B------:R-:W-:Y:S05]  /*91d0*/  BRA `(.L_x_180) ;  /* 0xffffffa800687947 */ /* 0x000fea000383ffff */
.L_x_65:
[----:B-1----:R-:W-:Y:S07]  /*91e0*/  MOV R0, UR7 ;  /* 0x0000000700007c02 */ /* 0x002fee0008000f00 */
.L_x_181:
[----:B-1----:R1:W2:Y:S02]  /*91f0*/  SYNCS.PHASECHK.TRANS64.TRYWAIT P0, [R0+URZ], R5 ;  /* 0x00000005000075a7 */ /* 0x0022a400080011ff */
[----:B--2---:R-:W-:Y:S05]  /*9200*/  @!P0 NANOSLEEP.SYNCS 0x989680 ;  /* 0x009896800000895d */ /* 0x004fea0003900000 */
[----:B------:R-:W2:Y:S02]  /*9210*/  @!P0 SYNCS.PHASECHK.TRANS64 P0, [R0+URZ], R5 ;  /* 0x00000005000085a7 */ /* 0x000ea400080010ff */
[----:B--2---:R-:W-:Y:S05]  /*9220*/  @!P0 BRA `(.L_x_181) ;  /* 0xfffffffc00f08947 */ /* 0x004fea000383ffff */
[----:B------:R-:W-:Y:S05]  /*9230*/  BRA `(.L_x_64) ;  /* 0xffffffa8008c7947 */ /* 0x000fea000383ffff */
.L_x_68:
[----:B------:R-:W-:-:S07]  /*9240*/  MOV R0, UR5 ;  /* 0x0000000500007c02 */ /* 0x000fce0008000f00 */
.L_x_182:
[----:B-1----:R1:W4:Y:S02]  /*9250*/  SYNCS.PHASECHK.TRANS64.TRYWAIT P0, [R0+URZ], R3 ;  /* 0x00000003000075a7 */ /* 0x00232400080011ff */
[----:B----4-:R-:W-:Y:S05]  /*9260*/  @!P0 NANOSLEEP.SYNCS 0x989680 ;  /* 0x009896800000895d */ /* 0x010fea0003900000 */
[----:B------:R-:W4:Y:S02]  /*9270*/  @!P0 SYNCS.PHASECHK.TRANS64 P0, [R0+URZ], R3 ;  /* 0x00000003000085a7 */ /* 0x000f2400080010ff */
[----:B----4-:R-:W-:Y:S05]  /*9280*/  @!P0 BRA `(.L_x_182) ;  /* 0xfffffffc00f08947 */ /* 0x010fea000383ffff */
[----:B------:R-:W-:Y:S05]  /*9290*/  BRA `(.L_x_183) ;  /* 0xffffffac00547947 */ /* 0x000fea000383ffff */
.L_x_69:
[----:B------:R-:W-:-:S07]  /*92a0*/  MOV R0, UR7 ;  /* 0x0000000700007c02 */ /* 0x000fce0008000f00 */
.L_x_184:
[----:B-1----:R1:W4:Y:S02]  /*92b0*/  SYNCS.PHASECHK.TRANS64.TRYWAIT P0, [R0+URZ], R3 ;  /* 0x00000003000075a7 */ /* 0x00232400080011ff */
[----:B----4-:R-:W-:Y:S05]  /*92c0*/  @!P0 NANOSLEEP.SYNCS 0x989680 ;  /* 0x009896800000895d */ /* 0x010fea0003900000 */
[----:B------:R-:W4:Y:S02]  /*92d0*/  @!P0 SYNCS.PHASECHK.TRANS64 P0, [R0+URZ], R3 ;  /* 0x00000003000085a7 */ /* 0x000f2400080010ff */
[----:B----4-:R-:W-:Y:S05]  /*92e0*/  @!P0 BRA `(.L_x_184) ;  /* 0xfffffffc00f08947 */ /* 0x010fea000383ffff */
[----:B------:R-:W-:Y:S05]  /*92f0*/  BRA `(.L_x_185) ;  /* 0xffffffac00607947 */ /* 0x000fea000383ffff */
.L_x_74:
[----:B------:R-:W-:Y:S07]  /*9300*/  MOV R0, UR22 ;  /* 0x0000001600007c02 */ /* 0x000fee0008000f00 */
.L_x_186:
[----:B--2---:R2:W3:Y:S02]  /*9310*/  SYNCS.PHASECHK.TRANS64.TRYWAIT P0, [R0+URZ+0x160], R3 ;  /* 0x00016003000075a7 */ /* 0x0044e400080011ff */
[----:B---3--:R-:W-:Y:S05]  /*9320*/  @!P0 NANOSLEEP.SYNCS 0x989680 ;  /* 0x009896800000895d */ /* 0x008fea0003900000 */
[----:B------:R-:W3:Y:S02]  /*9330*/  @!P0 SYNCS.PHASECHK.TRANS64 P0, [R0+URZ+0x160], R3 ;  /* 0x00016003000085a7 */ /* 0x000ee400080010ff */
[----:B---3--:R-:W-:Y:S05]  /*9340*/  @!P0 BRA `(.L_x_186) ;  /* 0xfffffffc00f08947 */ /* 0x008fea000383ffff */
[----:B------:R-:W-:Y:S05]  /*9350*/  BRA `(.L_x_187) ;  /* 0xffffffb000907947 */ /* 0x000fea000383ffff */
.L_x_77:
[----:B------:R-:W-:Y:S07]  /*9360*/  MOV R0, UR22 ;  /* 0x0000001600007c02 */ /* 0x000fee0008000f00 */
.L_x_188:
[----:B--2---:R2:W3:Y:S02]  /*9370*/  SYNCS.PHASECHK.TRANS64.TRYWAIT P0, [R0+URZ+0x158], R3 ;  /* 0x00015803000075a7 */ /* 0x0044e400080011ff */
[----:B---3--:R-:W-:Y:S05]  /*9380*/  @!P0 NANOSLEEP.SYNCS 0x989680 ;  /* 0x009896800000895d */ /* 0x008fea0003900000 */
[----:B------:R-:W3:Y:S02]  /*9390*/  @!P0 SYNCS.PHASECHK.TRANS64 P0, [R0+URZ+0x158], R3 ;  /* 0x00015803000085a7 */ /* 0x000ee400080010ff */
[----:B---3--:R-:W-:Y:S05]  /*93a0*/  @!P0 BRA `(.L_x_188) ;  /* 0xfffffffc00f08947 */ /* 0x008fea000383ffff */
[----:B------:R-:W-:Y:S05]  /*93b0*/  BRA `(.L_x_76) ;  /* 0xffffffb400687947 */ /* 0x000fea000383ffff */
.L_x_80:
[----:B------:R-:W-:Y:S07]  /*93c0*/  MOV R3, UR22 ;  /* 0x0000001600037c02 */ /* 0x000fee0008000f00 */
.L_x_189:
[----:B-1----:R1:W2:Y:S02]  /*93d0*/  SYNCS.PHASECHK.TRANS64.TRYWAIT P0, [R3+URZ+0x130], R12 ;  /* 0x0001300c030075a7 */ /* 0x0022a400080011ff */
[----:B--2---:R-:W-:Y:S05]  /*93e0*/  @!P0 NANOSLEEP.SYNCS 0x989680 ;  /* 0x009896800000895d */ /* 0x004fea0003900000 */
[----:B------:R-:W2:Y:S02]  /*93f0*/  @!P0 SYNCS.PHASECHK.TRANS64 P0, [R3+URZ+0x130], R12 ;  /* 0x0001300c030085a7 */ /* 0x000ea400080010ff */
[----:B--2---:R-:W-:Y:S05]  /*9400*/  @!P0 BRA `(.L_x_189) ;  /* 0xfffffffc00f08947 */ /* 0x004fea000383ffff */
[----:B------:R-:W-:Y:S05]  /*9410*/  BRA `(.L_x_190) ;  /* 0xffffffb800207947 */ /* 0x000fea000383ffff */
.L_x_81:
[----:B-1----:R-:W-:Y:S07]  /*9420*/  MOV R3, UR22 ;  /* 0x0000001600037c02 */ /* 0x002fee0008000f00 */
.L_x_191:
[----:B-1----:R1:W2:Y:S02]  /*9430*/  SYNCS.PHASECHK.TRANS64.TRYWAIT P0, [R3+URZ+0x138], R12 ;  /* 0x0001380c030075a7 */ /* 0x0022a400080011ff */
[----:B--2---:R-:W-:Y:S05]  /*9440*/  @!P0 NANOSLEEP.SYNCS 0x989680 ;  /* 0x009896800000895d */ /* 0x004fea0003900000 */
[----:B------:R-:W2:Y:S02]  /*9450*/  @!P0 SYNCS.PHASECHK.TRANS64 P0, [R3+URZ+0x138], R12 ;  /* 0x0001380c030085a7 */ /* 0x000ea400080010ff */
[----:B--2---:R-:W-:Y:S05]  /*9460*/  @!P0 BRA `(.L_x_191) ;  /* 0xfffffffc00f08947 */ /* 0x004fea000383ffff */
[----:B------:R-:W-:Y:S05]  /*9470*/  BRA `(.L_x_192) ;  /* 0xffffffb800587947 */ /* 0x000fea000383ffff */
.L_x_82:
[----:B-1----:R-:W-:Y:S07]  /*9480*/  MOV R3, UR22 ;  /* 0x0000001600037c02 */ /* 0x002fee0008000f00 */
.L_x_193:
[----:B-1----:R1:W2:Y:S02]  /*9490*/  SYNCS.PHASECHK.TRANS64.TRYWAIT P0, [R3+URZ+0x140], R12 ;  /* 0x0001400c030075a7 */ /* 0x0022a400080011ff */
[----:B--2---:R-:W-:Y:S05]  /*94a0*/  @!P0 NANOSLEEP.SYNCS 0x989680 ;  /* 0x009896800000895d */ /* 0x004fea0003900000 */
[----:B------:R-:W2:Y:S02]  /*94b0*/  @!P0 SYNCS.PHASECHK.TRANS64 P0, [R3+URZ+0x140], R12 ;  /* 0x0001400c030085a7 */ /* 0x000ea400080010ff */
[----:B--2---:R-:W-:Y:S05]  /*94c0*/  @!P0 BRA `(.L_x_193) ;  /* 0xfffffffc00f08947 */ /* 0x004fea000383ffff */
[----:B------:R-:W-:Y:S05]  /*94d0*/  BRA `(.L_x_194) ;  /* 0xffffffb800a07947 */ /* 0x000fea000383ffff */
.L_x_83:
[----:B------:R-:W-:Y:S07]  /*94e0*/  MOV R3, UR22 ;  /* 0x0000001600037c02 */ /* 0x000fee0008000f00 */
.L_x_195:
[----:B-1----:R1:W2:Y:S02]  /*94f0*/  SYNCS.PHASECHK.TRANS64.TRYWAIT P0, [R3+URZ+0x148], R12 ;  /* 0x0001480c030075a7 */ /* 0x0022a400080011ff */
[----:B--2---:R-:W-:Y:S05]  /*9500*/  @!P0 NANOSLEEP.SYNCS 0x989680 ;  /* 0x009896800000895d */ /* 0x004fea0003900000 */
[----:B------:R-:W2:Y:S02]  /*9510*/  @!P0 SYNCS.PHASECHK.TRANS64 P0, [R3+URZ+0x148], R12 ;  /* 0x0001480c030085a7 */ /* 0x000ea400080010ff */
[----:B--2---:R-:W-:Y:S05]  /*9520*/  @!P0 BRA `(.L_x_195) ;  /* 0xfffffffc00f08947 */ /* 0x004fea000383ffff */
[----:B------:R-:W-:Y:S05]  /*9530*/  BRA `(.L_x_196) ;  /* 0xffffffbc00287947 */ /* 0x000fea000383ffff */
.L_x_85:
[----:B------:R-:W-:-:S07]  /*9540*/  MOV R0, UR22 ;  /* 0x0000001600007c02 */ /* 0x000fce0008000f00 */
.L_x_197:
[----:B-1----:R1:W3:Y:S02]  /*9550*/  SYNCS.PHASECHK.TRANS64.TRYWAIT P0, [R0+URZ+0x130], R3 ;  /* 0x00013003000075a7 */ /* 0x0022e400080011ff */
[----:B---3--:R-:W-:Y:S05]  /*9560*/  @!P0 NANOSLEEP.SYNCS 0x989680 ;  /* 0x009896800000895d */ /* 0x008fea0003900000 */
[----:B------:R-:W3:Y:S02]  /*9570*/  @!P0 SYNCS.PHASECHK.TRANS64 P0, [R0+URZ+0x130], R3 ;  /* 0x00013003000085a7 */ /* 0x000ee400080010ff */
[----:B---3--:R-:W-:Y:S05]  /*9580*/  @!P0 BRA `(.L_x_197) ;  /* 0xfffffffc00f08947 */ /* 0x008fea000383ffff */
[----:B------:R-:W-:Y:S05]  /*9590*/  BRA `(.L_x_198) ;  /* 0xffffffbc008c7947 */ /* 0x000fea000383ffff */
.L_x_86:
[----:B-1----:R-:W-:-:S07]  /*95a0*/  MOV R0, UR22 ;  /* 0x0000001600007c02 */ /* 0x002fce0008000f00 */
.L_x_199:
[----:B-1----:R1:W3:Y:S02]  /*95b0*/  SYNCS.PHASECHK.TRANS64.TRYWAIT P0, [R0+URZ+0x138], R3 ;  /* 0x00013803000075a7 */ /* 0x0022e400080011ff */
[----:B---3--:R-:W-:Y:S05]  /*95c0*/  @!P0 NANOSLEEP.SYNCS 0x989680 ;  /* 0x009896800000895d */ /* 0x008fea0003900000 */
[----:B------:R-:W3:Y:S02]  /*95d0*/  @!P0 SYNCS.PHASECHK.TRANS64 P0, [R0+URZ+0x138], R3 ;  /* 0x00013803000085a7 */ /* 0x000ee400080010ff */
[----:B---3--:R-:W-:Y:S05]  /*95e0*/  @!P0 BRA `(.L_x_199) ;  /* 0xfffffffc00f08947 */ /* 0x008fea000383ffff */
[----:B------:R-:W-:Y:S05]  /*95f0*/  BRA `(.L_x_200) ;  /* 0xffffffbc007c7947 */ /* 0x000fea000383ffff */
.L_x_87:
[----:B-1----:R-:W-:-:S07]  /*9600*/  MOV R0, UR22 ;  /* 0x0000001600007c02 */ /* 0x002fce0008000f00 */
.L_x_201:
[----:B-1----:R1:W3:Y:S02]  /*9610*/  SYNCS.PHASECHK.TRANS64.TRYWAIT P0, [R0+URZ+0x140], R3 ;  /* 0x00014003000075a7 */ /* 0x0022e400080011ff */
[----:B---3--:R-:W-:Y:S05]  /*9620*/  @!P0 NANOSLEEP.SYNCS 0x989680 ;  /* 0x009896800000895d */ /* 0x008fea0003900000 */
[----:B------:R-:W3:Y:S02]  /*9630*/  @!P0 SYNCS.PHASECHK.TRANS64 P0, [R0+URZ+0x140], R3 ;  /* 0x00014003000085a7 */ /* 0x000ee400080010ff */
[----:B---3--:R-:W-:Y:S05]  /*9640*/  @!P0 BRA `(.L_x_201) ;  /* 0xfffffffc00f08947 */ /* 0x008fea000383ffff */
[----:B------:R-:W-:Y:S05]  /*9650*/  BRA `(.L_x_202) ;  /* 0xffffffbc006c7947 */ /* 0x000fea000383ffff */
.L_x_89:
[----:B------:R-:W-:Y:S07]  /*9660*/  MOV R0, UR50 ;  /* 0x0000003200007c02 */ /* 0x000fee0008000f00 */
.L_x_203:
[----:B-1----:R1:W2:Y:S02]  /*9670*/  SYNCS.PHASECHK.TRANS64.TRYWAIT P0, [R0+URZ+0x160], R3 ;  /* 0x00016003000075a7 */ /* 0x0022a400080011ff */
[----:B--2---:R-:W-:Y:S05]  /*9680*/  @!P0 NANOSLEEP.SYNCS 0x989680 ;  /* 0x009896800000895d */ /* 0x004fea0003900000 */
[----:B------:R-:W2:Y:S02]  /*9690*/  @!P0 SYNCS.PHASECHK.TRANS64 P0, [R0+URZ+0x160], R3 ;  /* 0x00016003000085a7 */ /* 0x000ea400080010ff */
[----:B--2---:R-:W-:Y:S05]  /*96a0*/  @!P0 BRA `(.L_x_203) ;  /* 0xfffffffc00f08947 */ /* 0x004fea000383ffff */
[----:B------:R-:W-:Y:S05]  /*96b0*/  BRA `(.L_x_204) ;  /* 0xffffffc000487947 */ /* 0x000fea000383ffff */
.L_x_100:
[----:B-1----:R-:W-:Y:S04]  /*96c0*/  MOV R2, UR50 ;  /* 0x0000003200027c02 */ /* 0x002fe80008000f00 */
[----:B------:R1:W3:Y:S03]  /*96d0*/  SYNCS.PHASECHK.TRANS64.TRYWAIT P1, [R2+URZ+0x110], R3 ;  /* 0x00011003020075a7 */ /* 0x0002e600080211ff */
[----:B---3--:R-:W-:Y:S05]  /*96e0*/  @!P1 NANOSLEEP.SYNCS 0x989680 ;  /* 0x009896800000995d */ /* 0x008fea0003900000 */
[----:B------:R-:W3:Y:S02]  /*96f0*/  @!P1 SYNCS.PHASECHK.TRANS64 P1, [R2+URZ+0x110], R3 ;  /* 0x00011003020095a7 */ /* 0x000ee400080210ff */
[----:B---3--:R-:W-:Y:S05]  /*9700*/  @!P1 BRA `(.L_x_100) ;  /* 0xfffffffc00ec9947 */ /* 0x008fea000383ffff */
[----:B------:R-:W-:Y:S05]  /*9710*/  BRA `(.L_x_99) ;  /* 0xffffffcc00707947 */ /* 0x000fea000383ffff */
.L_x_102:
[----:B-1----:R1:W4:Y:S02]  /*9720*/  SYNCS.PHASECHK.TRANS64.TRYWAIT P0, [R83+URZ+0x170], R0 ;  /* 0x00017000530075a7 */ /* 0x00232400080011ff */
[----:B----4-:R-:W-:Y:S05]  /*9730*/  @!P0 NANOSLEEP.SYNCS 0x989680 ;  /* 0x009896800000895d */ /* 0x010fea0003900000 */
[----:B------:R-:W4:Y:S02]  /*9740*/  @!P0 SYNCS.PHASECHK.TRANS64 P0, [R83+URZ+0x170], R0 ;  /* 0x00017000530085a7 */ /* 0x000f2400080010ff */
[----:B----4-:R-:W-:Y:S05]  /*9750*/  @!P0 BRA `(.L_x_102) ;  /* 0xfffffffc00f08947 */ /* 0x010fea000383ffff */
[----:B------:R-:W-:Y:S05]  /*9760*/  BRA `(.L_x_101) ;  /* 0xffffffcc00947947 */ /* 0x000fea000383ffff */
.L_x_111:
[----:B--2---:R2:W4:Y:S02]  /*9770*/  SYNCS.PHASECHK.TRANS64.TRYWAIT P0, [R4+URZ+0x110], R3 ;  /* 0x00011003040075a7 */ /* 0x00452400080011ff */
[----:B----4-:R-:W-:Y:S05]  /*9780*/  @!P0 NANOSLEEP.SYNCS 0x989680 ;  /* 0x009896800000895d */ /* 0x010fea0003900000 */
[----:B------:R-:W4:Y:S02]  /*9790*/  @!P0 SYNCS.PHASECHK.TRANS64 P0, [R4+URZ+0x110], R3 ;  /* 0x00011003040085a7 */ /* 0x000f2400080010ff */
[----:B----4-:R-:W-:Y:S05]  /*97a0*/  @!P0 BRA `(.L_x_111) ;  /* 0xfffffffc00f08947 */ /* 0x010fea000383ffff */
[----:B------:R-:W-:Y:S05]  /*97b0*/  BRA `(.L_x_110) ;  /* 0xffffffd400887947 */ /* 0x000fea000383ffff */
.L_x_119:
[----:B--2---:R2:W4:Y:S02]  /*97c0*/  SYNCS.PHASECHK.TRANS64.TRYWAIT P0, [R16+URZ+0x110], R3 ;  /* 0x00011003100075a7 */ /* 0x00452400080011ff */
[----:B----4-:R-:W-:Y:S05]  /*97d0*/  @!P0 NANOSLEEP.SYNCS 0x989680 ;  /* 0x009896800000895d */ /* 0x010fea0003900000 */
[----:B------:R-:W4:Y:S02]  /*97e0*/  @!P0 SYNCS.PHASECHK.TRANS64 P0, [R16+URZ+0x110], R3 ;  /* 0x00011003100085a7 */ /* 0x000f2400080010ff */
[----:B----4-:R-:W-:Y:S05]  /*97f0*/  @!P0 BRA `(.L_x_119) ;  /* 0xfffffffc00f08947 */ /* 0x010fea000383ffff */
[----:B------:R-:W-:Y:S05]  /*9800*/  BRA `(.L_x_118) ;  /* 0xffffffdc00987947 */ /* 0x000fea000383ffff */
.L_x_127:
[----:B--2---:R2:W4:Y:S02]  /*9810*/  SYNCS.PHASECHK.TRANS64.TRYWAIT P0, [R17+URZ+0x110], R0 ;  /* 0x00011000110075a7 */ /* 0x00452400080011ff */
[----:B----4-:R-:W-:Y:S05]  /*9820*/  @!P0 NANOSLEEP.SYNCS 0x989680 ;  /* 0x009896800000895d */ /* 0x010fea0003900000 */
[----:B------:R-:W4:Y:S02]  /*9830*/  @!P0 SYNCS.PHASECHK.TRANS64 P0, [R17+URZ+0x110], R0 ;  /* 0x00011000110085a7 */ /* 0x000f2400080010ff */
[----:B----4-:R-:W-:Y:S05]  /*9840*/  @!P0 BRA `(.L_x_127) ;  /* 0xfffffffc00f08947 */ /* 0x010fea000383ffff */
[----:B------:R-:W-:Y:S05]  /*9850*/  BRA `(.L_x_126) ;  /* 0xffffffe400a47947 */ /* 0x000fea000383ffff */
        .weak           $__internal_0_$__cuda_sm10x_tcgen05_guardrail_trap_col_being_dealloced_not_returned_by_alloc
        .type           $__internal_0_$__cuda_sm10x_tcgen05_guardrail_trap_col_being_dealloced_not_returned_by_alloc,@function
        .size           $__internal_0_$__cuda_sm10x_tcgen05_guardrail_trap_col_being_dealloced_not_returned_by_alloc,($__internal_1_$__cuda_sm10x_tcgen05_guardrail_trap_phase_invalid_during_alloc - $__internal_0_$__cuda_sm10x_tcgen05_guardrail_trap_col_being_dealloced_not_returned_by_alloc)
$__internal_0_$__cuda_sm10x_tcgen05_guardrail_trap_col_being_dealloced_not_returned_by_alloc:
[----:B------:R-:W-:Y:S05]  /*9860*/  BPT.TRAP 0x1 ;  /* 0x000000040000795c */ /* 0x000fea0000300000 */
[----:B------:R-:W-:-:S04]  /*9870*/  HFMA2 R3, -RZ, RZ, 0, 0 ;  /* 0x00000000ff037431 */ /* 0x000fc800000001ff */
[----:B------:R-:W-:Y:S05]  /*9880*/  RET.REL.NODEC R2 `(_ZN7cutlass13device_kernelINS_4conv6kernel13ConvUniversalINS1_16ConvProblemShapeILNS1_8OperatorE0ELi2EEENS1_10collective14CollectiveConvINS1_47MainloopSm100TmaUmmaWarpSpecializedImplicitGemmILS5_0ELi17ELi2ELi1ELi2EN4cute5tupleIJNSA_1CILi1EEESD_SD_EEEEENSB_IJNSC_ILi64EEENSC_ILi128EEENSB_IJNSC_ILi32EEEEEEEEENS_10bfloat16_tESL_NSA_8TiledMMAINSA_8MMA_AtomIJNSA_20SM100_MMA_F16BF16_SSISL_SL_fLi64ELi128ELNSA_4UMMA5MajorE0ELSQ_0ELNSP_7ScaleInE0ELSR_0EEEEEENSA_6LayoutISE_NSB_IJNSC_ILi0EEESV_SV_EEEEENSB_IJNSA_10UnderscoreESY_SY_EEEEENS7_6detail27Sm100ImplicitGemmTileTraitsINSA_20SM90_TMA_LOAD_IM2COLENSA_14ComposedLayoutINSA_7SwizzleILi2ELi4ELi3EEENSA_18smem_ptr_flag_bitsILi16EEENSU_INSB_IJNSC_ILi8EEESI_EEENSB_IJSI_SD_EEEEEEEvEENS12_INSA_13SM90_TMA_LOADES1D_vEEEENS_8epilogue10collective18CollectiveEpilogueINS1I_23Sm100TmaWarpSpecializedILi4ELi2ELi16ELb1ELb0EEEJSK_NSB_IJNSU_ISG_SD_EENSU_ISI_SD_EEEEESL_NSB_IJNSB_IJlllEEESD_SV_EEESL_S1R_NS1I_6fusion15FusionCallbacksIS1M_NS1S_17LinearCombinationISL_fSL_fLNS_15FloatRoundStyleE2EEESK_S1P_JEEENSA_5SM1004TMEM4LOAD26SM100_TMEM_LOAD_16dp256b4xES13_S1D_NSA_17SM75_U32x4_LDSM_NENSA_21SM90_TMA_STORE_IM2COLES1D_NSA_17SM90_U32x4_STSM_NENSA_39AutoVectorizingCopyWithAssumedAlignmentILi128EEEEEEvvEEEEvNT_6ParamsE) ;  /* 0xffffff6402dc7950 */ /* 0x000fea0003c3ffff */
        .weak           $__internal_1_$__cuda_sm10x_tcgen05_guardrail_trap_phase_invalid_during_alloc
        .type           $__internal_1_$__cuda_sm10x_tcgen05_guardrail_trap_phase_invalid_during_alloc,@function
        .size           $__internal_1_$__cuda_sm10x_tcgen05_guardrail_trap_phase_invalid_during_alloc,($__internal_2_$__cuda_sm10x_tcgen05_guardrail_trap_unallocated_columns_being_dealloced - $__internal_1_$__cuda_sm10x_tcgen05_guardrail_trap_phase_invalid_during_alloc)
$__internal_1_$__cuda_sm10x_tcgen05_guardrail_trap_phase_invalid_during_alloc:
[----:B------:R-:W-:Y:S05]  /*9890*/  BPT.TRAP 0x1 ;  /* 0x000000040000795c */ /* 0x000fea0000300000 */
[----:B------:R-:W-:-:S04]  /*98a0*/  MOV R3, 0x0 ;  /* 0x0000000000037802 */ /* 0x000fc80000000f00 */
[----:B------:R-:W-:Y:S05]  /*98b0*/  RET.REL.NODEC R2 `(_ZN7cutlass13device_kernelINS_4conv6kernel13ConvUniversalINS1_16ConvProblemShapeILNS1_8OperatorE0ELi2EEENS1_10collective14CollectiveConvINS1_47MainloopSm100TmaUmmaWarpSpecializedImplicitGemmILS5_0ELi17ELi2ELi1ELi2EN4cute5tupleIJNSA_1CILi1EEESD_SD_EEEEENSB_IJNSC_ILi64EEENSC_ILi128EEENSB_IJNSC_ILi32EEEEEEEEENS_10bfloat16_tESL_NSA_8TiledMMAINSA_8MMA_AtomIJNSA_20SM100_MMA_F16BF16_SSISL_SL_fLi64ELi128ELNSA_4UMMA5MajorE0ELSQ_0ELNSP_7ScaleInE0ELSR_0EEEEEENSA_6LayoutISE_NSB_IJNSC_ILi0EEESV_SV_EEEEENSB_IJNSA_10UnderscoreESY_SY_EEEEENS7_6detail27Sm100ImplicitGemmTileTraitsINSA_20SM90_TMA_LOAD_IM2COLENSA_14ComposedLayoutINSA_7SwizzleILi2ELi4ELi3EEENSA_18smem_ptr_flag_bitsILi16EEENSU_INSB_IJNSC_ILi8EEESI_EEENSB_IJSI_SD_EEEEEEEvEENS12_INSA_13SM90_TMA_LOADES1D_vEEEENS_8epilogue10collective18CollectiveEpilogueINS1I_23Sm100TmaWarpSpecializedILi4ELi2ELi16ELb1ELb0EEEJSK_NSB_IJNSU_ISG_SD_EENSU_ISI_SD_EEEEESL_NSB_IJNSB_IJlllEEESD_SV_EEESL_S1R_NS1I_6fusion15FusionCallbacksIS1M_NS1S_17LinearCombinationISL_fSL_fLNS_15FloatRoundStyleE2EEESK_S1P_JEEENSA_5SM1004TMEM4LOAD26SM100_TMEM_LOAD_16dp256b4xES13_S1D_NSA_17SM75_U32x4_LDSM_NENSA_21SM90_TMA_STORE_IM2COLES1D_NSA_17SM90_U32x4_STSM_NENSA_39AutoVectorizingCopyWithAssumedAlignmentILi128EEEEEEvvEEEEvNT_6ParamsE) ;  /* 0xffffff6402d07950 */ /* 0x000fea0003c3ffff */
        .weak           $__internal_2_$__cuda_sm10x_tcgen05_guardrail_trap_unallocated_columns_being_dealloced
        .type           $__internal_2_$__cuda_sm10x_tcgen05_guardrail_trap_unallocated_columns_being_dealloced,@function
        .size           $__internal_2_$__cuda_sm10x_tcgen05_guardrail_trap_unallocated_columns_being_dealloced,(.L_x_206 - $__internal_2_$__cuda_sm10x_tcgen05_guardrail_trap_unallocated_columns_being_dealloced)
$__internal_2_$__cuda_sm10x_tcgen05_guardrail_trap_unallocated_columns_being_dealloced:
[----:B------:R-:W-:Y:S05]  /*98c0*/  BPT.TRAP 0x1 ;  /* 0x000000040000795c */ /* 0x000fea0000300000 */
[----:B------:R-:W-:-:S04]  /*98d0*/  HFMA2 R3, -RZ, RZ, 0, 0 ;  /* 0x00000000ff037431 */ /* 0x000fc800000001ff */
[----:B------:R-:W-:Y:S05]  /*98e0*/  RET.REL.NODEC R2 `(_ZN7cutlass13device_kernelINS_4conv6kernel13ConvUniversalINS1_16ConvProblemShapeILNS1_8OperatorE0ELi2EEENS1_10collective14CollectiveConvINS1_47MainloopSm100TmaUmmaWarpSpecializedImplicitGemmILS5_0ELi17ELi2ELi1ELi2EN4cute5tupleIJNSA_1CILi1EEESD_SD_EEEEENSB_IJNSC_ILi64EEENSC_ILi128EEENSB_IJNSC_ILi32EEEEEEEEENS_10bfloat16_tESL_NSA_8TiledMMAINSA_8MMA_AtomIJNSA_20SM100_MMA_F16BF16_SSISL_SL_fLi64ELi128ELNSA_4UMMA5MajorE0ELSQ_0ELNSP_7ScaleInE0ELSR_0EEEEEENSA_6LayoutISE_NSB_IJNSC_ILi0EEESV_SV_EEEEENSB_IJNSA_10UnderscoreESY_SY_EEEEENS7_6detail27Sm100ImplicitGemmTileTraitsINSA_20SM90_TMA_LOAD_IM2COLENSA_14ComposedLayoutINSA_7SwizzleILi2ELi4ELi3EEENSA_18smem_ptr_flag_bitsILi16EEENSU_INSB_IJNSC_ILi8EEESI_EEENSB_IJSI_SD_EEEEEEEvEENS12_INSA_13SM90_TMA_LOADES1D_vEEEENS_8epilogue10collective18CollectiveEpilogueINS1I_23Sm100TmaWarpSpecializedILi4ELi2ELi16ELb1ELb0EEEJSK_NSB_IJNSU_ISG_SD_EENSU_ISI_SD_EEEEESL_NSB_IJNSB_IJlllEEESD_SV_EEESL_S1R_NS1I_6fusion15FusionCallbacksIS1M_NS1S_17LinearCombinationISL_fSL_fLNS_15FloatRoundStyleE2EEESK_S1P_JEEENSA_5SM1004TMEM4LOAD26SM100_TMEM_LOAD_16dp256b4xES13_S1D_NSA_17SM75_U32x4_LDSM_NENSA_21SM90_TMA_STORE_IM2COLES1D_NSA_17SM90_U32x4_STSM_NENSA_39AutoVectorizingCopyWithAssumedAlignmentILi128EEEEEEvvEEEEvNT_6ParamsE) ;  /* 0xffffff6402c47950 */ /* 0x000fea0003c3ffff */
.L_x_205:
[----:B------:R-:W-:-:S00]  /*98f0*/  BRA `(.L_x_205) ;  /* 0xfffffffc00fc7947 */ /* 0x000fc0000383ffff */
[----:B------:R-:W-:-:S00]  /*9900*/  NOP ;  /* 0x0000000000007918 */ /* 0x000fc00000000000 */
[----:B------:R-:W-:-:S00]  /*9910*/  NOP ;  /* 0x0000000000007918 */ /* 0x000fc00000000000 */
[----:B------:R-:W-:-:S00]  /*9920*/  NOP ;  /* 0x0000000000007918 */ /* 0x000fc00000000000 */
[----:B------:R-:W-:-:S00]  /*9930*/  NOP ;  /* 0x0000000000007918 */ /* 0x000fc00000000000 */
[----:B------:R-:W-:-:S00]  /*9940*/  NOP ;  /* 0x0000000000007918 */ /* 0x000fc00000000000 */
[----:B------:R-:W-:-:S00]  /*9950*/  NOP ;  /* 0x0000000000007918 */ /* 0x000fc00000000000 */
[----:B------:R-:W-:-:S00]  /*9960*/  NOP ;  /* 0x0000000000007918 */ /* 0x000fc00000000000 */
[----:B------:R-:W-:-:S00]  /*9970*/  NOP ;  /* 0x0000000000007918 */ /* 0x000fc00000000000 */
.L_x_206:


//--------------------- .nv.global.init           --------------------------
	.section	.nv.global.init,"aw",@progbits
.nv.global.init:
	.type		$str$29,@object
	.size		$str$29,($str$30 - $str$29)
$str$29:
        /*0000*/ 	.byte	0x28, 0x61, 0x64, 0x64, 0x72, 0x65, 0x73, 0x73, 0x20, 0x26, 0x20, 0x6d, 0x61, 0x73, 0x6b, 0x29
        /*0010*/ 	.byte	0x20, 0x3d, 0x3d, 0x20, 0x30, 0x00
	.type		$str$30,@object
	.size		$str$30,($str$28 - $str$30)
$str$30:
        /*0016*/ 	.byte	0x2f, 0x74, 0x6d, 0x70, 0x2f, 0x63, 0x75, 0x74, 0x6c, 0x61, 0x73, 0x73, 0x5f, 0x73, 0x77, 0x65
        /*0026*/ 	.byte	0x65, 0x70, 0x5f, 0x73, 0x72, 0x63, 0x2f, 0x69, 0x6e, 0x63, 0x6c, 0x75, 0x64, 0x65, 0x2f, 0x63
        /*0036*/ 	.byte	0x75, 0x74, 0x65, 0x2f, 0x70, 0x6f, 0x69, 0x6e, 0x74, 0x65, 0x72, 0x5f, 0x66, 0x6c, 0x61, 0x67
        /*0046*/ 	.byte	0x67, 0x65, 0x64, 0x2e, 0x68, 0x70, 0x70, 0x00
	.type		$str$28,@object
	.size		$str$28,($str$27 - $str$28)
$str$28:
        /*004e*/ 	.byte	0x2f, 0x74, 0x6d, 0x70, 0x2f, 0x63, 0x75, 0x74, 0x6c, 0x61, 0x73, 0x73, 0x5f, 0x73, 0x77, 0x65
        /*005e*/ 	.byte	0x65, 0x70, 0x5f, 0x73, 0x72, 0x63, 0x2f, 0x69, 0x6e, 0x63, 0x6c, 0x75, 0x64, 0x65, 0x2f, 0x63
        /*006e*/ 	.byte	0x75, 0x74, 0x65, 0x2f, 0x61, 0x74, 0x6f, 0x6d, 0x2f, 0x63, 0x6f, 0x70, 0x79, 0x5f, 0x74, 0x72
        /*007e*/ 	.byte	0x61, 0x69, 0x74, 0x73, 0x5f, 0x73, 0x6d, 0x31, 0x30, 0x30, 0x2e, 0x68, 0x70, 0x70, 0x00
	.type		$str$27,@object
	.size		$str$27,(__unnamed_1 - $str$27)
$str$27:
        /*008d*/ 	.byte	0x28, 0x28, 0x75, 0x69, 0x6e, 0x74, 0x33, 0x32, 0x5f, 0x74, 0x28, 0x74, 0x68, 0x72, 0x65, 0x61
        /*009d*/ 	.byte	0x64, 0x49, 0x64, 0x78, 0x2e, 0x78, 0x29, 0x20, 0x2f, 0x20, 0x33, 0x32, 0x29, 0x20, 0x25, 0x20
        /*00ad*/ 	.byte	0x34, 0x29, 0x20, 0x3d, 0x3d, 0x20, 0x28, 0x28, 0x28, 0x74, 0x6d, 0x65, 0x6d, 0x5f, 0x61, 0x64
        /*00bd*/ 	.byte	0x64, 0x72, 0x20, 0x3e, 0x3e, 0x20, 0x31, 0x36, 0x29, 0x20, 0x2f, 0x20, 0x33, 0x32, 0x29, 0x20
        /*00cd*/ 	.byte	0x25, 0x20, 0x34, 0x29, 0x00
	.type		__unnamed_1,@object
	.size		__unnamed_1,(__unnamed_2 - __unnamed_1)
__unnamed_1:
        /*00d2*/ 	.byte	0x61, 0x75, 0x74, 0x6f, 0x20, 0x63, 0x75, 0x74, 0x65, 0x3a, 0x3a, 0x61, 0x73, 0x5f, 0x70, 0x6f
        /* <DEDUP_REMOVED lines=24> */
        /*0262*/ 	.byte	0x30, 0x34, 0x38, 0x3e, 0x3e, 0x3e, 0x3e, 0x5d, 0x00
	.type		__unnamed_2,@object
	.size		__unnamed_2,(.L_2 - __unnamed_2)
__unnamed_2:
        /* <DEDUP_REMOVED lines=45> */
        /*053b*/ 	.byte	0x3e, 0x3e, 0x3e, 0x5d, 0x00
.L_2:


//--------------------- .nv.shared._ZN7cutlass13device_kernelINS_4conv6kernel13ConvUniversalINS1_16ConvProblemShapeILNS1_8OperatorE0ELi2EEENS1_10collective14CollectiveConvINS1_47MainloopSm100TmaUmmaWarpSpecializedImplicitGemmILS5_0ELi17ELi2ELi1ELi2EN4cute5tupleIJNSA_1CILi1EEESD_SD_EEEEENSB_IJNSC_ILi64EEENSC_ILi128EEENSB_IJNSC_ILi32EEEEEEEEENS_10bfloat16_tESL_NSA_8TiledMMAINSA_8MMA_AtomIJNSA_20SM100_MMA_F16BF16_SSISL_SL_fLi64ELi128ELNSA_4UMMA5MajorE0ELSQ_0ELNSP_7ScaleInE0ELSR_0EEEEEENSA_6LayoutISE_NSB_IJNSC_ILi0EEESV_SV_EEEEENSB_IJNSA_10UnderscoreESY_SY_EEEEENS7_6detail27Sm100ImplicitGemmTileTraitsINSA_20SM90_TMA_LOAD_IM2COLENSA_14ComposedLayoutINSA_7SwizzleILi2ELi4ELi3EEENSA_18smem_ptr_flag_bitsILi16EEENSU_INSB_IJNSC_ILi8EEESI_EEENSB_IJSI_SD_EEEEEEEvEENS12_INSA_13SM90_TMA_LOADES1D_vEEEENS_8epilogue10collective18CollectiveEpilogueINS1I_23Sm100TmaWarpSpecializedILi4ELi2ELi16ELb1ELb0EEEJSK_NSB_IJNSU_ISG_SD_EENSU_ISI_SD_EEEEESL_NSB_IJNSB_IJlllEEESD_SV_EEESL_S1R_NS1I_6fusion15FusionCallbacksIS1M_NS1S_17LinearCombinationISL_fSL_fLNS_15FloatRoundStyleE2EEESK_S1P_JEEENSA_5SM1004TMEM4LOAD26SM100_TMEM_LOAD_16dp256b4xES13_S1D_NSA_17SM75_U32x4_LDSM_NENSA_21SM90_TMA_STORE_IM2COLES1D_NSA_17SM90_U32x4_STSM_NENSA_39AutoVectorizingCopyWithAssumedAlignmentILi128EEEEEEvvEEEEvNT_6ParamsE --------------------------
	.section	.nv.shared._ZN7cutlass13device_kernelINS_4conv6kernel13ConvUniversalINS1_16ConvProblemShapeILNS1_8OperatorE0ELi2EEENS1_10collective14CollectiveConvINS1_47MainloopSm100TmaUmmaWarpSpecializedImplicitGemmILS5_0ELi17ELi2ELi1ELi2EN4cute5tupleIJNSA_1CILi1EEESD_SD_EEEEENSB_IJNSC_ILi64EEENSC_ILi128EEENSB_IJNSC_ILi32EEEEEEEEENS_10bfloat16_tESL_NSA_8TiledMMAINSA_8MMA_AtomIJNSA_20SM100_MMA_F16BF16_SSISL_SL_fLi64ELi128ELNSA_4UMMA5MajorE0ELSQ_0ELNSP_7ScaleInE0ELSR_0EEEEEENSA_6LayoutISE_NSB_IJNSC_ILi0EEESV_SV_EEEEENSB_IJNSA_10UnderscoreESY_SY_EEEEENS7_6detail27Sm100ImplicitGemmTileTraitsINSA_20SM90_TMA_LOAD_IM2COLENSA_14ComposedLayoutINSA_7SwizzleILi2ELi4ELi3EEENSA_18smem_ptr_flag_bitsILi16EEENSU_INSB_IJNSC_ILi8EEESI_EEENSB_IJSI_SD_EEEEEEEvEENS12_INSA_13SM90_TMA_LOADES1D_vEEEENS_8epilogue10collective18CollectiveEpilogueINS1I_23Sm100TmaWarpSpecializedILi4ELi2ELi16ELb1ELb0EEEJSK_NSB_IJNSU_ISG_SD_EENSU_ISI_SD_EEEEESL_NSB_IJNSB_IJlllEEESD_SV_EEESL_S1R_NS1I_6fusion15FusionCallbacksIS1M_NS1S_17LinearCombinationISL_fSL_fLNS_15FloatRoundStyleE2EEESK_S1P_JEEENSA_5SM1004TMEM4LOAD26SM100_TMEM_LOAD_16dp256b4xES13_S1D_NSA_17SM75_U32x4_LDSM_NENSA_21SM90_TMA_STORE_IM2COLES1D_NSA_17SM90_U32x4_STSM_NENSA_39AutoVectorizingCopyWithAssumedAlignmentILi128EEEEEEvvEEEEvNT_6ParamsE,"aw",@nobits
	.sectionflags	@""
	.align	16
	.zero		1024


//--------------------- .nv.shared.reserved.0     --------------------------
	.section	.nv.shared.reserved.0,"aw",@nobits
	.weak		__nv_reservedSMEM_offset_0_alias
	.size		__nv_reservedSMEM_offset_0_alias, 0, 64
	.other		__nv_reservedSMEM_offset_0_alias,@"STO_CUDA_RESERVED_SHARED STV_DEFAULT"
__nv_reservedSMEM_offset_0_alias:
	.zero		0
.nv.shared.reserved.0:
	.zero		64
	.weak		__nv_reservedSMEM_tcgen05_partition
	.type		__nv_reservedSMEM_tcgen05_partition,@object
	.size		__nv_reservedSMEM_tcgen05_partition,(.L_0 - __nv_reservedSMEM_tcgen05_partition)
__nv_reservedSMEM_tcgen05_partition:
	.zero		32
.L_0:


//--------------------- .nv.global                --------------------------
	.section	.nv.global,"aw",@nobits
.nv.global:
	.type		_ZN39_INTERNAL_3c8b498d_4_k_cu_bd312019_31264cute1_E,@object
	.size		_ZN39_INTERNAL_3c8b498d_4_k_cu_bd312019_31264cute1_E,(_ZN39_INTERNAL_3c8b498d_4_k_cu_bd312019_31264cuda3std3__45__cpo6cbeginE - _ZN39_INTERNAL_3c8b498d_4_k_cu_bd312019_31264cute1_E)
_ZN39_INTERNAL_3c8b498d_4_k_cu_bd312019_31264cute1_E:
	.zero		1
	.type		_ZN39_INTERNAL_3c8b498d_4_k_cu_bd312019_31264cuda3std3__45__cpo6cbeginE,@object
	.size		_ZN39_INTERNAL_3c8b498d_4_k_cu_bd312019_31264cuda3std3__45__cpo6cbeginE,(_ZN39_INTERNAL_3c8b498d_4_k_cu_bd312019_31264cuda3std3__48in_placeE - _ZN39_INTERNAL_3c8b498d_4_k_cu_bd312019_31264cuda3std3__45__cpo6cbeginE)
_ZN39_INTERNAL_3c8b498d_4_k_cu_bd312019_31264cuda3std3__45__cpo6cbeginE:
	.zero		1
	.type		_ZN39_INTERNAL_3c8b498d_4_k_cu_bd312019_31264cuda3std3__48in_placeE,@object
	.size		_ZN39_INTERNAL_3c8b498d_4_k_cu_bd312019_31264cuda3std3__48in_placeE,(_ZN39_INTERNAL_3c8b498d_4_k_cu_bd312019_31264cuda3std6ranges3__45__cpo9iter_moveE - _ZN39_INTERNAL_3c8b498d_4_k_cu_bd312019_31264cuda3std3__48in_placeE)
_ZN39_INTERNAL_3c8b498d_4_k_cu_bd312019_31264cuda3std3__48in_placeE:
	.zero		1
	.type		_ZN39_INTERNAL_3c8b498d_4_k_cu_bd312019_31264cuda3std6ranges3__45__cpo9iter_moveE,@object
	.size		_ZN39_INTERNAL_3c8b498d_4_k_cu_bd312019_31264cuda3std6ranges3__45__cpo9iter_moveE,(_ZN39_INTERNAL_3c8b498d_4_k_cu_bd312019_31264cuda3std3__45__cpo5beginE - _ZN39_INTERNAL_3c8b498d_4_k_cu_bd312019_31264cuda3std6ranges3__45__cpo9iter_moveE)
_ZN39_INTERNAL_3c8b498d_4_k_cu_bd312019_31264cuda3std6ranges3__45__cpo9iter_moveE:
	.zero		1
	.type		_ZN39_INTERNAL_3c8b498d_4_k_cu_bd312019_31264cuda3std3__45__cpo5beginE,@object
	.size		_ZN39_INTERNAL_3c8b498d_4_k_cu_bd312019_31264cuda3std3__45__cpo5beginE,(_ZN39_INTERNAL_3c8b498d_4_k_cu_bd312019_31264cuda3std3__441_GLOBAL__N__3c8b498d_4_k_cu_bd312019_31266ignoreE - _ZN39_INTERNAL_3c8b498d_4_k_cu_bd312019_31264cuda3std3__45__cpo5beginE)
_ZN39_INTERNAL_3c8b498d_4_k_cu_bd312019_31264cuda3std3__45__cpo5beginE:
	.zero		1
	.type		_ZN39_INTERNAL_3c8b498d_4_k_cu_bd312019_31264cuda3std3__441_GLOBAL__N__3c8b498d_4_k_cu_bd312019_31266ignoreE,@object
	.size		_ZN39_INTERNAL_3c8b498d_4_k_cu_bd312019_31264cuda3std3__441_GLOBAL__N__3c8b498d_4_k_cu_bd312019_31266ignoreE,(_ZN39_INTERNAL_3c8b498d_4_k_cu_bd312019_31264cute7productE - _ZN39_INTERNAL_3c8b498d_4_k_cu_bd312019_31264cuda3std3__441_GLOBAL__N__3c8b498d_4_k_cu_bd312019_31266ignoreE)
_ZN39_INTERNAL_3c8b498d_4_k_cu_bd312019_31264cuda3std3__441_GLOBAL__N__3c8b498d_4_k_cu_bd312019_31266ignoreE:
	.zero		1
	.type		_ZN39_INTERNAL_3c8b498d_4_k_cu_bd312019_31264cute7productE,@object
	.size		_ZN39_INTERNAL_3c8b498d_4_k_cu_bd312019_31264cute7productE,(_ZN39_INTERNAL_3c8b498d_4_k_cu_bd312019_31264cuda3std3__45__cpo3endE - _ZN39_INTERNAL_3c8b498d_4_k_cu_bd312019_31264cute7productE)
_ZN39_INTERNAL_3c8b498d_4_k_cu_bd312019_31264cute7productE:
	.zero		1
	.type		_ZN39_INTERNAL_3c8b498d_4_k_cu_bd312019_31264cuda3std3__45__cpo3endE,@object
	.size		_ZN39_INTERNAL_3c8b498d_4_k_cu_bd312019_31264cuda3std3__45__cpo3endE,(_ZN39_INTERNAL_3c8b498d_4_k_cu_bd312019_31264cuda3std3__419piecewise_constructE - _ZN39_INTERNAL_3c8b498d_4_k_cu_bd312019_31264cuda3std3__45__cpo3endE)
_ZN39_INTERNAL_3c8b498d_4_k_cu_bd312019_31264cuda3std3__45__cpo3endE:
	.zero		1
	.type		_ZN39_INTERNAL_3c8b498d_4_k_cu_bd312019_31264cuda3std3__419piecewise_constructE,@object
	.size		_ZN39_INTERNAL_3c8b498d_4_k_cu_bd312019_31264cuda3std3__419piecewise_constructE,(_ZN39_INTERNAL_3c8b498d_4_k_cu_bd312019_31264cuda3std3__45__cpo4cendE - _ZN39_INTERNAL_3c8b498d_4_k_cu_bd312019_31264cuda3std3__419piecewise_constructE)
_ZN39_INTERNAL_3c8b498d_4_k_cu_bd312019_31264cuda3std3__419piecewise_constructE:
	.zero		1
	.type		_ZN39_INTERNAL_3c8b498d_4_k_cu_bd312019_31264cuda3std3__45__cpo4cendE,@object
	.size		_ZN39_INTERNAL_3c8b498d_4_k_cu_bd312019_31264cuda3std3__45__cpo4cendE,(_ZN39_INTERNAL_3c8b498d_4_k_cu_bd312019_31264cuda3std6ranges3__45__cpo4swapE - _ZN39_INTERNAL_3c8b498d_4_k_cu_bd312019_31264cuda3std3__45__cpo4cendE)
_ZN39_INTERNAL_3c8b498d_4_k_cu_bd312019_31264cuda3std3__45__cpo4cendE:
	.zero		1
	.type		_ZN39_INTERNAL_3c8b498d_4_k_cu_bd312019_31264cuda3std6ranges3__45__cpo4swapE,@object
	.size		_ZN39_INTERNAL_3c8b498d_4_k_cu_bd312019_31264cuda3std6ranges3__45__cpo4swapE,(.L_10 - _ZN39_INTERNAL_3c8b498d_4_k_cu_bd312019_31264cuda3std6ranges3__45__cpo4swapE)
_ZN39_INTERNAL_3c8b498d_4_k_cu_bd312019_31264cuda3std6ranges3__45__cpo4swapE:
	.zero		1
.L_10:


//--------------------- .nv.constant0._ZN7cutlass13device_kernelINS_4conv6kernel13ConvUniversalINS1_16ConvProblemShapeILNS1_8OperatorE0ELi2EEENS1_10collective14CollectiveConvINS1_47MainloopSm100TmaUmmaWarpSpecializedImplicitGemmILS5_0ELi17ELi2ELi1ELi2EN4cute5tupleIJNSA_1CILi1EEESD_SD_EEEEENSB_IJNSC_ILi64EEENSC_ILi128EEENSB_IJNSC_ILi32EEEEEEEEENS_10bfloat16_tESL_NSA_8TiledMMAINSA_8MMA_AtomIJNSA_20SM100_MMA_F16BF16_SSISL_SL_fLi64ELi128ELNSA_4UMMA5MajorE0ELSQ_0ELNSP_7ScaleInE0ELSR_0EEEEEENSA_6LayoutISE_NSB_IJNSC_ILi0EEESV_SV_EEEEENSB_IJNSA_10UnderscoreESY_SY_EEEEENS7_6detail27Sm100ImplicitGemmTileTraitsINSA_20SM90_TMA_LOAD_IM2COLENSA_14ComposedLayoutINSA_7SwizzleILi2ELi4ELi3EEENSA_18smem_ptr_flag_bitsILi16EEENSU_INSB_IJNSC_ILi8EEESI_EEENSB_IJSI_SD_EEEEEEEvEENS12_INSA_13SM90_TMA_LOADES1D_vEEEENS_8epilogue10collective18CollectiveEpilogueINS1I_23Sm100TmaWarpSpecializedILi4ELi2ELi16ELb1ELb0EEEJSK_NSB_IJNSU_ISG_SD_EENSU_ISI_SD_EEEEESL_NSB_IJNSB_IJlllEEESD_SV_EEESL_S1R_NS1I_6fusion15FusionCallbacksIS1M_NS1S_17LinearCombinationISL_fSL_fLNS_15FloatRoundStyleE2EEESK_S1P_JEEENSA_5SM1004TMEM4LOAD26SM100_TMEM_LOAD_16dp256b4xES13_S1D_NSA_17SM75_U32x4_LDSM_NENSA_21SM90_TMA_STORE_IM2COLES1D_NSA_17SM90_U32x4_STSM_NENSA_39AutoVectorizingCopyWithAssumedAlignmentILi128EEEEEEvvEEEEvNT_6ParamsE --------------------------
	.section	.nv.constant0._ZN7cutlass13device_kernelINS_4conv6kernel13ConvUniversalINS1_16ConvProblemShapeILNS1_8OperatorE0ELi2EEENS1_10collective14CollectiveConvINS1_47MainloopSm100TmaUmmaWarpSpecializedImplicitGemmILS5_0ELi17ELi2ELi1ELi2EN4cute5tupleIJNSA_1CILi1EEESD_SD_EEEEENSB_IJNSC_ILi64EEENSC_ILi128EEENSB_IJNSC_ILi32EEEEEEEEENS_10bfloat16_tESL_NSA_8TiledMMAINSA_8MMA_AtomIJNSA_20SM100_MMA_F16BF16_SSISL_SL_fLi64ELi128ELNSA_4UMMA5MajorE0ELSQ_0ELNSP_7ScaleInE0ELSR_0EEEEEENSA_6LayoutISE_NSB_IJNSC_ILi0EEESV_SV_EEEEENSB_IJNSA_10UnderscoreESY_SY_EEEEENS7_6detail27Sm100ImplicitGemmTileTraitsINSA_20SM90_TMA_LOAD_IM2COLENSA_14ComposedLayoutINSA_7SwizzleILi2ELi4ELi3EEENSA_18smem_ptr_flag_bitsILi16EEENSU_INSB_IJNSC_ILi8EEESI_EEENSB_IJSI_SD_EEEEEEEvEENS12_INSA_13SM90_TMA_LOADES1D_vEEEENS_8epilogue10collective18CollectiveEpilogueINS1I_23Sm100TmaWarpSpecializedILi4ELi2ELi16ELb1ELb0EEEJSK_NSB_IJNSU_ISG_SD_EENSU_ISI_SD_EEEEESL_NSB_IJNSB_IJlllEEESD_SV_EEESL_S1R_NS1I_6fusion15FusionCallbacksIS1M_NS1S_17LinearCombinationISL_fSL_fLNS_15FloatRoundStyleE2EEESK_S1P_JEEENSA_5SM1004TMEM4LOAD26SM100_TMEM_LOAD_16dp256b4xES13_S1D_NSA_17SM75_U32x4_LDSM_NENSA_21SM90_TMA_STORE_IM2COLES1D_NSA_17SM90_U32x4_STSM_NENSA_39AutoVectorizingCopyWithAssumedAlignmentILi128EEEEEEvvEEEEvNT_6ParamsE,"a",@progbits
	.sectionflags	@""
	.align	4
.nv.constant0._ZN7cutlass13device_kernelINS_4conv6kernel13ConvUniversalINS1_16ConvProblemShapeILNS1_8OperatorE0ELi2EEENS1_10collective14CollectiveConvINS1_47MainloopSm100TmaUmmaWarpSpecializedImplicitGemmILS5_0ELi17ELi2ELi1ELi2EN4cute5tupleIJNSA_1CILi1EEESD_SD_EEEEENSB_IJNSC_ILi64EEENSC_ILi128EEENSB_IJNSC_ILi32EEEEEEEEENS_10bfloat16_tESL_NSA_8TiledMMAINSA_8MMA_AtomIJNSA_20SM100_MMA_F16BF16_SSISL_SL_fLi64ELi128ELNSA_4UMMA5MajorE0ELSQ_0ELNSP_7ScaleInE0ELSR_0EEEEEENSA_6LayoutISE_NSB_IJNSC_ILi0EEESV_SV_EEEEENSB_IJNSA_10UnderscoreESY_SY_EEEEENS7_6detail27Sm100ImplicitGemmTileTraitsINSA_20SM90_TMA_LOAD_IM2COLENSA_14ComposedLayoutINSA_7SwizzleILi2ELi4ELi3EEENSA_18smem_ptr_flag_bitsILi16EEENSU_INSB_IJNSC_ILi8EEESI_EEENSB_IJSI_SD_EEEEEEEvEENS12_INSA_13SM90_TMA_LOADES1D_vEEEENS_8epilogue10collective18CollectiveEpilogueINS1I_23Sm100TmaWarpSpecializedILi4ELi2ELi16ELb1ELb0EEEJSK_NSB_IJNSU_ISG_SD_EENSU_ISI_SD_EEEEESL_NSB_IJNSB_IJlllEEESD_SV_EEESL_S1R_NS1I_6fusion15FusionCallbacksIS1M_NS1S_17LinearCombinationISL_fSL_fLNS_15FloatRoundStyleE2EEESK_S1P_JEEENSA_5SM1004TMEM4LOAD26SM100_TMEM_LOAD_16dp256b4xES13_S1D_NSA_17SM75_U32x4_LDSM_NENSA_21SM90_TMA_STORE_IM2COLES1D_NSA_17SM90_U32x4_STSM_NENSA_39AutoVectorizingCopyWithAssumedAlignmentILi128EEEEEEvvEEEEvNT_6ParamsE:
	.zero		2944


//--------------------- SYMBOLS --------------------------

	.type		.nv.reservedSmem.offset0,@object
	.size		.nv.reservedSmem.offset0,0x4
	.type		.nv.reservedSmem.cap,@object
	.size		.nv.reservedSmem.cap,0x4
	.type		__assertfail,@function
